//
// Generated by NVIDIA NVVM Compiler
//
// Compiler Build ID: CL-36424714
// Cuda compilation tools, release 13.0, V13.0.88
// Based on NVVM 20.0.0
//

.version 9.0
.target sm_100
.address_size 64

	// .globl	_Z21Calculate_ConvolutionPxS_S_iii
.extern .shared .align 16 .b8 filter[];

.visible .entry _Z21Calculate_ConvolutionPxS_S_iii(
	.param .u64 .ptr .align 1 _Z21Calculate_ConvolutionPxS_S_iii_param_0,
	.param .u64 .ptr .align 1 _Z21Calculate_ConvolutionPxS_S_iii_param_1,
	.param .u64 .ptr .align 1 _Z21Calculate_ConvolutionPxS_S_iii_param_2,
	.param .u32 _Z21Calculate_ConvolutionPxS_S_iii_param_3,
	.param .u32 _Z21Calculate_ConvolutionPxS_S_iii_param_4,
	.param .u32 _Z21Calculate_ConvolutionPxS_S_iii_param_5
)
{
	.reg .pred 	%p<34>;
	.reg .b32 	%r<133>;
	.reg .b64 	%rd<146>;

	ld.param.u64 	%rd44, [_Z21Calculate_ConvolutionPxS_S_iii_param_1];
	ld.param.u64 	%rd45, [_Z21Calculate_ConvolutionPxS_S_iii_param_2];
	ld.param.u32 	%r53, [_Z21Calculate_ConvolutionPxS_S_iii_param_3];
	ld.param.u32 	%r54, [_Z21Calculate_ConvolutionPxS_S_iii_param_4];
	ld.param.u32 	%r55, [_Z21Calculate_ConvolutionPxS_S_iii_param_5];
	cvta.to.global.u64 	%rd1, %rd45;
	cvta.to.global.u64 	%rd2, %rd44;
	mov.u32 	%r1, %tid.x;
	mul.lo.s32 	%r2, %r55, %r55;
	setp.ge.u32 	%p1, %r1, %r2;
	@%p1 bra 	$L__BB0_7;
	not.b32 	%r56, %r1;
	add.s32 	%r3, %r2, %r56;
	and.b32  	%r57, %r3, 3072;
	setp.eq.s32 	%p2, %r57, 3072;
	mov.u32 	%r119, %r1;
	@%p2 bra 	$L__BB0_4;
	shr.u32 	%r59, %r3, 10;
	add.s32 	%r60, %r59, 1;
	and.b32  	%r4, %r60, 3;
	mov.b32 	%r118, 0;
	mov.u32 	%r62, filter;
	mov.u32 	%r119, %r1;
$L__BB0_3:
	.pragma "nounroll";
	mul.wide.u32 	%rd46, %r119, 8;
	add.s64 	%rd47, %rd1, %rd46;
	ld.global.u64 	%rd48, [%rd47];
	shl.b32 	%r61, %r119, 3;
	add.s32 	%r63, %r62, %r61;
	st.shared.u64 	[%r63], %rd48;
	add.s32 	%r119, %r119, 1024;
	add.s32 	%r118, %r118, 1;
	setp.ne.s32 	%p3, %r118, %r4;
	@%p3 bra 	$L__BB0_3;
$L__BB0_4:
	setp.lt.u32 	%p4, %r3, 3072;
	@%p4 bra 	$L__BB0_7;
	mov.u32 	%r65, filter;
$L__BB0_6:
	mul.wide.u32 	%rd49, %r119, 8;
	add.s64 	%rd50, %rd1, %rd49;
	ld.global.u64 	%rd51, [%rd50];
	shl.b32 	%r64, %r119, 3;
	add.s32 	%r66, %r65, %r64;
	st.shared.u64 	[%r66], %rd51;
	ld.global.u64 	%rd52, [%rd50+8192];
	st.shared.u64 	[%r66+8192], %rd52;
	ld.global.u64 	%rd53, [%rd50+16384];
	st.shared.u64 	[%r66+16384], %rd53;
	ld.global.u64 	%rd54, [%rd50+24576];
	st.shared.u64 	[%r66+24576], %rd54;
	add.s32 	%r119, %r119, 4096;
	setp.lt.u32 	%p5, %r119, %r2;
	@%p5 bra 	$L__BB0_6;
$L__BB0_7:
	mov.u32 	%r67, %ctaid.x;
	mov.u32 	%r68, %ntid.x;
	mad.lo.s32 	%r12, %r67, %r68, %r1;
	mul.lo.s32 	%r69, %r54, %r53;
	setp.ge.s32 	%p6, %r12, %r69;
	@%p6 bra 	$L__BB0_53;
	div.s32 	%r13, %r12, %r54;
	mul.lo.s32 	%r70, %r13, %r54;
	sub.s32 	%r14, %r12, %r70;
	shr.u32 	%r71, %r55, 31;
	add.s32 	%r72, %r55, %r71;
	shr.s32 	%r15, %r72, 1;
	bar.sync 	0;
	sub.s32 	%r121, %r13, %r15;
	add.s32 	%r17, %r15, 1;
	add.s32 	%r73, %r17, %r13;
	min.s32 	%r18, %r73, %r53;
	setp.ge.s32 	%p7, %r121, %r18;
	mov.b64 	%rd124, 0;
	@%p7 bra 	$L__BB0_52;
	sub.s32 	%r19, %r14, %r15;
	add.s32 	%r75, %r17, %r14;
	min.s32 	%r20, %r75, %r54;
	add.s32 	%r76, %r15, %r20;
	sub.s32 	%r77, %r76, %r14;
	add.s32 	%r78, %r15, %r18;
	sub.s32 	%r21, %r78, %r13;
	and.b32  	%r22, %r77, 7;
	and.b32  	%r23, %r77, 3;
	sub.s32 	%r24, %r14, %r76;
	and.b32  	%r25, %r77, -8;
	and.b32  	%r26, %r77, 1;
	neg.s32 	%r27, %r25;
	mov.b64 	%rd124, 0;
	mov.b32 	%r122, 0;
$L__BB0_10:
	setp.ge.s32 	%p8, %r19, %r20;
	setp.lt.s32 	%p9, %r121, 0;
	or.pred  	%p10, %p9, %p8;
	@%p10 bra 	$L__BB0_51;
	setp.gt.u32 	%p11, %r24, -8;
	mul.lo.s32 	%r30, %r121, %r54;
	mov.b32 	%r129, 0;
	mov.u32 	%r128, %r19;
	@%p11 bra 	$L__BB0_30;
	add.s32 	%r124, %r19, %r30;
	mul.lo.s32 	%r80, %r55, %r122;
	shl.b32 	%r81, %r80, 3;
	mov.u32 	%r82, filter;
	add.s32 	%r83, %r82, %r81;
	add.s32 	%r123, %r83, 32;
	mov.u32 	%r125, %r27;
	mov.u32 	%r128, %r19;
$L__BB0_13:
	.pragma "nounroll";
	mul.wide.s32 	%rd58, %r124, 8;
	add.s64 	%rd59, %rd2, %rd58;
	add.s64 	%rd5, %rd59, 32;
	setp.lt.s32 	%p12, %r128, 0;
	@%p12 bra 	$L__BB0_15;
	ld.shared.u64 	%rd60, [%r123+-32];
	ld.global.u64 	%rd61, [%rd5+-32];
	mad.lo.s64 	%rd124, %rd61, %rd60, %rd124;
$L__BB0_15:
	setp.lt.s32 	%p13, %r128, -1;
	@%p13 bra 	$L__BB0_17;
	ld.shared.u64 	%rd62, [%r123+-24];
	ld.global.u64 	%rd63, [%rd5+-24];
	mad.lo.s64 	%rd124, %rd63, %rd62, %rd124;
$L__BB0_17:
	setp.lt.s32 	%p14, %r128, -2;
	@%p14 bra 	$L__BB0_19;
	ld.shared.u64 	%rd64, [%r123+-16];
	ld.global.u64 	%rd65, [%rd5+-16];
	mad.lo.s64 	%rd124, %rd65, %rd64, %rd124;
$L__BB0_19:
	setp.lt.s32 	%p15, %r128, -3;
	@%p15 bra 	$L__BB0_21;
	ld.shared.u64 	%rd66, [%r123+-8];
	ld.global.u64 	%rd67, [%rd5+-8];
	mad.lo.s64 	%rd124, %rd67, %rd66, %rd124;
$L__BB0_21:
	setp.lt.s32 	%p16, %r128, -4;
	@%p16 bra 	$L__BB0_23;
	ld.shared.u64 	%rd68, [%r123];
	ld.global.u64 	%rd69, [%rd5];
	mad.lo.s64 	%rd124, %rd69, %rd68, %rd124;
$L__BB0_23:
	setp.lt.s32 	%p17, %r128, -5;
	@%p17 bra 	$L__BB0_25;
	ld.shared.u64 	%rd70, [%r123+8];
	ld.global.u64 	%rd71, [%rd5+8];
	mad.lo.s64 	%rd124, %rd71, %rd70, %rd124;
$L__BB0_25:
	setp.lt.s32 	%p18, %r128, -6;
	@%p18 bra 	$L__BB0_27;
	ld.shared.u64 	%rd72, [%r123+16];
	ld.global.u64 	%rd73, [%rd5+16];
	mad.lo.s64 	%rd124, %rd73, %rd72, %rd124;
$L__BB0_27:
	setp.lt.s32 	%p19, %r128, -7;
	@%p19 bra 	$L__BB0_29;
	ld.shared.u64 	%rd74, [%r123+24];
	ld.global.u64 	%rd75, [%rd5+24];
	mad.lo.s64 	%rd124, %rd75, %rd74, %rd124;
$L__BB0_29:
	add.s32 	%r128, %r128, 8;
	add.s32 	%r125, %r125, 8;
	add.s32 	%r124, %r124, 8;
	add.s32 	%r123, %r123, 64;
	setp.ne.s32 	%p20, %r125, 0;
	mov.u32 	%r129, %r25;
	@%p20 bra 	$L__BB0_13;
$L__BB0_30:
	setp.eq.s32 	%p21, %r22, 0;
	@%p21 bra 	$L__BB0_51;
	add.s32 	%r84, %r22, -1;
	setp.lt.u32 	%p22, %r84, 3;
	@%p22 bra 	$L__BB0_41;
	setp.lt.s32 	%p23, %r128, 0;
	@%p23 bra 	$L__BB0_34;
	mad.lo.s32 	%r85, %r122, %r55, %r129;
	shl.b32 	%r86, %r85, 3;
	mov.u32 	%r87, filter;
	add.s32 	%r88, %r87, %r86;
	ld.shared.u64 	%rd77, [%r88];
	add.s32 	%r89, %r128, %r30;
	mul.wide.s32 	%rd78, %r89, 8;
	add.s64 	%rd79, %rd2, %rd78;
	ld.global.u64 	%rd80, [%rd79];
	mad.lo.s64 	%rd124, %rd80, %rd77, %rd124;
$L__BB0_34:
	setp.lt.s32 	%p24, %r128, -1;
	@%p24 bra 	$L__BB0_36;
	mad.lo.s32 	%r90, %r122, %r55, %r129;
	shl.b32 	%r91, %r90, 3;
	mov.u32 	%r92, filter;
	add.s32 	%r93, %r92, %r91;
	ld.shared.u64 	%rd81, [%r93+8];
	cvt.s64.s32 	%rd82, %r128;
	cvt.s64.s32 	%rd83, %r30;
	add.s64 	%rd84, %rd82, %rd83;
	shl.b64 	%rd85, %rd84, 3;
	add.s64 	%rd86, %rd2, %rd85;
	ld.global.u64 	%rd87, [%rd86+8];
	mad.lo.s64 	%rd124, %rd87, %rd81, %rd124;
$L__BB0_36:
	setp.lt.s32 	%p25, %r128, -2;
	@%p25 bra 	$L__BB0_38;
	mad.lo.s32 	%r94, %r122, %r55, %r129;
	shl.b32 	%r95, %r94, 3;
	mov.u32 	%r96, filter;
	add.s32 	%r97, %r96, %r95;
	ld.shared.u64 	%rd88, [%r97+16];
	cvt.s64.s32 	%rd89, %r128;
	cvt.s64.s32 	%rd90, %r30;
	add.s64 	%rd91, %rd89, %rd90;
	shl.b64 	%rd92, %rd91, 3;
	add.s64 	%rd93, %rd2, %rd92;
	ld.global.u64 	%rd94, [%rd93+16];
	mad.lo.s64 	%rd124, %rd94, %rd88, %rd124;
$L__BB0_38:
	setp.lt.s32 	%p26, %r128, -3;
	@%p26 bra 	$L__BB0_40;
	mad.lo.s32 	%r98, %r122, %r55, %r129;
	shl.b32 	%r99, %r98, 3;
	mov.u32 	%r100, filter;
	add.s32 	%r101, %r100, %r99;
	ld.shared.u64 	%rd95, [%r101+24];
	cvt.s64.s32 	%rd96, %r128;
	cvt.s64.s32 	%rd97, %r30;
	add.s64 	%rd98, %rd96, %rd97;
	shl.b64 	%rd99, %rd98, 3;
	add.s64 	%rd100, %rd2, %rd99;
	ld.global.u64 	%rd101, [%rd100+24];
	mad.lo.s64 	%rd124, %rd101, %rd95, %rd124;
$L__BB0_40:
	add.s32 	%r128, %r128, 4;
	add.s32 	%r129, %r129, 4;
$L__BB0_41:
	setp.eq.s32 	%p27, %r23, 0;
	@%p27 bra 	$L__BB0_51;
	setp.eq.s32 	%p28, %r23, 1;
	@%p28 bra 	$L__BB0_48;
	setp.lt.s32 	%p29, %r128, 0;
	@%p29 bra 	$L__BB0_45;
	mad.lo.s32 	%r102, %r122, %r55, %r129;
	shl.b32 	%r103, %r102, 3;
	mov.u32 	%r104, filter;
	add.s32 	%r105, %r104, %r103;
	ld.shared.u64 	%rd103, [%r105];
	add.s32 	%r106, %r128, %r30;
	mul.wide.s32 	%rd104, %r106, 8;
	add.s64 	%rd105, %rd2, %rd104;
	ld.global.u64 	%rd106, [%rd105];
	mad.lo.s64 	%rd124, %rd106, %rd103, %rd124;
$L__BB0_45:
	setp.lt.s32 	%p30, %r128, -1;
	@%p30 bra 	$L__BB0_47;
	mad.lo.s32 	%r107, %r122, %r55, %r129;
	shl.b32 	%r108, %r107, 3;
	mov.u32 	%r109, filter;
	add.s32 	%r110, %r109, %r108;
	ld.shared.u64 	%rd107, [%r110+8];
	cvt.s64.s32 	%rd108, %r30;
	cvt.s64.s32 	%rd109, %r128;
	add.s64 	%rd110, %rd109, %rd108;
	shl.b64 	%rd111, %rd110, 3;
	add.s64 	%rd112, %rd2, %rd111;
	ld.global.u64 	%rd113, [%rd112+8];
	mad.lo.s64 	%rd124, %rd113, %rd107, %rd124;
$L__BB0_47:
	add.s32 	%r128, %r128, 2;
	add.s32 	%r129, %r129, 2;
$L__BB0_48:
	setp.eq.s32 	%p31, %r26, 0;
	@%p31 bra 	$L__BB0_51;
	setp.lt.s32 	%p32, %r128, 0;
	@%p32 bra 	$L__BB0_51;
	mad.lo.s32 	%r111, %r122, %r55, %r129;
	shl.b32 	%r112, %r111, 3;
	mov.u32 	%r113, filter;
	add.s32 	%r114, %r113, %r112;
	ld.shared.u64 	%rd114, [%r114];
	add.s32 	%r115, %r128, %r30;
	mul.wide.s32 	%rd115, %r115, 8;
	add.s64 	%rd116, %rd2, %rd115;
	ld.global.u64 	%rd117, [%rd116];
	mad.lo.s64 	%rd124, %rd117, %rd114, %rd124;
$L__BB0_51:
	add.s32 	%r121, %r121, 1;
	add.s32 	%r122, %r122, 1;
	setp.ne.s32 	%p33, %r122, %r21;
	@%p33 bra 	$L__BB0_10;
$L__BB0_52:
	ld.param.u64 	%rd121, [_Z21Calculate_ConvolutionPxS_S_iii_param_0];
	mad.lo.s32 	%r116, %r13, %r54, %r14;
	cvta.to.global.u64 	%rd118, %rd121;
	mul.wide.s32 	%rd119, %r116, 8;
	add.s64 	%rd120, %rd118, %rd119;
	st.global.u64 	[%rd120], %rd124;
$L__BB0_53:
	ret;

}


// ===== COMPILED SASS (sm_100) =====

	.target	sm_100

	.elftype	@"ET_EXEC"


//--------------------- .note.nv.tkinfo           --------------------------
	.section	.note.nv.tkinfo,"",@"SHT_NOTE"
	.sectionflags	@"SHF_NOTE_NV_TKINFO"
	.tkinfo
        /*0018*/ 	.word	0x00000002
        /*0030*/ 	.string	""
        /*0030*/ 	.string	"ptxas"
        /*0030*/ 	.string	"Cuda compilation tools, release 13.0, V13.0.88"
        /*0030*/ 	.string	"Build cuda_13.0.r13.0/compiler.36424714_0"
        /*0030*/ 	.string	"-arch sm_100 -m 64 "



//--------------------- .note.nv.cuinfo           --------------------------
	.section	.note.nv.cuinfo,"",@"SHT_NOTE"
	.sectionflags	@"SHF_NOTE_NV_CUINFO"
        /*0018*/ 	.short	0x0002
        /*001a*/ 	.short	0x0064
        /*001c*/ 	.short	0x0082
	.zero		2


//--------------------- .nv.info                  --------------------------
	.section	.nv.info,"",@"SHT_CUDA_INFO"
	.align	4


	//----- nvinfo : EIATTR_REGCOUNT
	.align		4
        /*0000*/ 	.byte	0x04, 0x2f
        /*0002*/ 	.short	(.L_1 - .L_0)
	.align		4
.L_0:
        /*0004*/ 	.word	index@(_Z21Calculate_ConvolutionPxS_S_iii)
        /*0008*/ 	.word	0x00000020


	//----- nvinfo : EIATTR_FRAME_SIZE
	.align		4
.L_1:
        /*000c*/ 	.byte	0x04, 0x11
        /*000e*/ 	.short	(.L_3 - .L_2)
	.align		4
.L_2:
        /*0010*/ 	.word	index@(_Z21Calculate_ConvolutionPxS_S_iii)
        /*0014*/ 	.word	0x00000000


	//----- nvinfo : EIATTR_MIN_STACK_SIZE
	.align		4
.L_3:
        /*0018*/ 	.byte	0x04, 0x12
        /*001a*/ 	.short	(.L_5 - .L_4)
	.align		4
.L_4:
        /*001c*/ 	.word	index@(_Z21Calculate_ConvolutionPxS_S_iii)
        /*0020*/ 	.word	0x00000000
.L_5:


//--------------------- .nv.compat                --------------------------
	.section	.nv.compat,"",@"SHT_CUDA_COMPAT_INFO"
	.align	4
        /*0000*/ 	.byte	0x02, 0x09, 0x00, 0x00, 0x02, 0x02, 0x01, 0x00, 0x02, 0x05, 0x05, 0x00, 0x03, 0x07, 0x01, 0x01
        /*0010*/ 	.byte	0x02, 0x03, 0x00, 0x00, 0x02, 0x06, 0x01, 0x00, 0x04, 0x0b, 0x08, 0x00, 0x09, 0x00, 0x00, 0x00
        /*0020*/ 	.byte	0x00, 0x00, 0x00, 0x00


//--------------------- .nv.info._Z21Calculate_ConvolutionPxS_S_iii --------------------------
	.section	.nv.info._Z21Calculate_ConvolutionPxS_S_iii,"",@"SHT_CUDA_INFO"
	.sectionflags	@""
	.align	4


	//----- nvinfo : EIATTR_CUDA_API_VERSION
	.align		4
        /*0000*/ 	.byte	0x04, 0x37
        /*0002*/ 	.short	(.L_7 - .L_6)
.L_6:
        /*0004*/ 	.word	0x00000082


	//----- nvinfo : EIATTR_KPARAM_INFO
	.align		4
.L_7:
        /*0008*/ 	.byte	0x04, 0x17
        /*000a*/ 	.short	(.L_9 - .L_8)
.L_8:
        /*000c*/ 	.word	0x00000000
        /*0010*/ 	.short	0x0005
        /*0012*/ 	.short	0x0020
        /*0014*/ 	.byte	0x00, 0xf0, 0x11, 0x00


	//----- nvinfo : EIATTR_KPARAM_INFO
	.align		4
.L_9:
        /*0018*/ 	.byte	0x04, 0x17
        /*001a*/ 	.short	(.L_11 - .L_10)
.L_10:
        /*001c*/ 	.word	0x00000000
        /*0020*/ 	.short	0x0004
        /*0022*/ 	.short	0x001c
        /*0024*/ 	.byte	0x00, 0xf0, 0x11, 0x00


	//----- nvinfo : EIATTR_KPARAM_INFO
	.align		4
.L_11:
        /*0028*/ 	.byte	0x04, 0x17
        /*002a*/ 	.short	(.L_13 - .L_12)
.L_12:
        /*002c*/ 	.word	0x00000000
        /*0030*/ 	.short	0x0003
        /*0032*/ 	.short	0x0018
        /*0034*/ 	.byte	0x00, 0xf0, 0x11, 0x00


	//----- nvinfo : EIATTR_KPARAM_INFO
	.align		4
.L_13:
        /*0038*/ 	.byte	0x04, 0x17
        /*003a*/ 	.short	(.L_15 - .L_14)
.L_14:
        /*003c*/ 	.word	0x00000000
        /*0040*/ 	.short	0x0002
        /*0042*/ 	.short	0x0010
        /*0044*/ 	.byte	0x00, 0xf5, 0x21, 0x00


	//----- nvinfo : EIATTR_KPARAM_INFO
	.align		4
.L_15:
        /*0048*/ 	.byte	0x04, 0x17
        /*004a*/ 	.short	(.L_17 - .L_16)
.L_16:
        /*004c*/ 	.word	0x00000000
        /*0050*/ 	.short	0x0001
        /*0052*/ 	.short	0x0008
        /*0054*/ 	.byte	0x00, 0xf5, 0x21, 0x00


	//----- nvinfo : EIATTR_KPARAM_INFO
	.align		4
.L_17:
        /*0058*/ 	.byte	0x04, 0x17
        /*005a*/ 	.short	(.L_19 - .L_18)
.L_18:
        /*005c*/ 	.word	0x00000000
        /*0060*/ 	.short	0x0000
        /*0062*/ 	.short	0x0000
        /*0064*/ 	.byte	0x00, 0xf5, 0x21, 0x00


	//----- nvinfo : EIATTR_SPARSE_MMA_MASK
	.align		4
.L_19:
        /*0068*/ 	.byte	0x03, 0x50
        /*006a*/ 	.short	0x0000


	//----- nvinfo : EIATTR_MAXREG_COUNT
	.align		4
        /*006c*/ 	.byte	0x03, 0x1b
        /*006e*/ 	.short	0x00ff


	//----- nvinfo : EIATTR_NUM_BARRIERS
	.align		4
        /*0070*/ 	.byte	0x02, 0x4c
        /*0072*/ 	.byte	0x01
	.zero		1


	//----- nvinfo : EIATTR_MERCURY_ISA_VERSION
	.align		4
        /*0074*/ 	.byte	0x03, 0x5f
        /*0076*/ 	.short	0x0101


	//----- nvinfo : EIATTR_VRC_CTA_INIT_COUNT
	.align		4
        /*0078*/ 	.byte	0x02, 0x4a
	.zero		1
	.zero		1


	//----- nvinfo : EIATTR_EXIT_INSTR_OFFSETS
	.align		4
        /*007c*/ 	.byte	0x04, 0x1c
        /*007e*/ 	.short	(.L_21 - .L_20)


	//   ....[0]....
.L_20:
        /*0080*/ 	.word	0x00000980


	//   ....[1]....
        /*0084*/ 	.word	0x00001ec0


	//----- nvinfo : EIATTR_CRS_STACK_SIZE
	.align		4
.L_21:
        /*0088*/ 	.byte	0x04, 0x1e
        /*008a*/ 	.short	(.L_23 - .L_22)
.L_22:
        /*008c*/ 	.word	0x00000000


	//----- nvinfo : EIATTR_CBANK_PARAM_SIZE
	.align		4
.L_23:
        /*0090*/ 	.byte	0x03, 0x19
        /*0092*/ 	.short	0x0024


	//----- nvinfo : EIATTR_PARAM_CBANK
	.align		4
        /*0094*/ 	.byte	0x04, 0x0a
        /*0096*/ 	.short	(.L_25 - .L_24)
	.align		4
.L_24:
        /*0098*/ 	.word	index@(.nv.constant0._Z21Calculate_ConvolutionPxS_S_iii)
        /*009c*/ 	.short	0x0380
        /*009e*/ 	.short	0x0024


	//----- nvinfo : EIATTR_SW_WAR
	.align		4
.L_25:
        /*00a0*/ 	.byte	0x04, 0x36
        /*00a2*/ 	.short	(.L_27 - .L_26)
.L_26:
        /*00a4*/ 	.word	0x00000008
.L_27:


//--------------------- .nv.callgraph             --------------------------
	.section	.nv.callgraph,"",@"SHT_CUDA_CALLGRAPH"
	.align	4
	.sectionentsize	8
	.align		4
        /*0000*/ 	.word	0x00000000
	.align		4
        /*0004*/ 	.word	0xffffffff
	.align		4
        /*0008*/ 	.word	0x00000000
	.align		4
        /*000c*/ 	.word	0xfffffffe
	.align		4
        /*0010*/ 	.word	0x00000000
	.align		4
        /*0014*/ 	.word	0xfffffffd
	.align		4
        /*0018*/ 	.word	0x00000000
	.align		4
        /*001c*/ 	.word	0xfffffffc


//--------------------- .text._Z21Calculate_ConvolutionPxS_S_iii --------------------------
	.section	.text._Z21Calculate_ConvolutionPxS_S_iii,"ax",@progbits
	.align	128
        .global         _Z21Calculate_ConvolutionPxS_S_iii
        .type           _Z21Calculate_ConvolutionPxS_S_iii,@function
        .size           _Z21Calculate_ConvolutionPxS_S_iii,(.L_x_24 - _Z21Calculate_ConvolutionPxS_S_iii)
        .other          _Z21Calculate_ConvolutionPxS_S_iii,@"STO_CUDA_ENTRY STV_DEFAULT"
_Z21Calculate_ConvolutionPxS_S_iii:
.text._Z21Calculate_ConvolutionPxS_S_iii:
[----:B------:R-:W-:Y:S01]  /*0000*/  LDC R1, c[0x0][0x37c] ;  /* 0x0000df00ff017b82 */ /* 0x000fe20000000800 */
[----:B------:R-:W0:Y:S07]  /*0010*/  S2R R0, SR_TID.X ;  /* 0x0000000000007919 */ /* 0x000e2e0000002100 */
[----:B------:R-:W1:Y:S01]  /*0020*/  LDC R2, c[0x0][0x3a0] ;  /* 0x0000e800ff027b82 */ /* 0x000e620000000800 */
[----:B------:R-:W2:Y:S01]  /*0030*/  LDCU.64 UR6, c[0x0][0x358] ;  /* 0x00006b00ff0677ac */ /* 0x000ea20008000a00 */
[----:B------:R-:W-:Y:S01]  /*0040*/  BSSY.RECONVERGENT B0, `(.L_x_0) ;  /* 0x000008d000007945 */ /* 0x000fe20003800200 */
[----:B-1----:R-:W-:-:S05]  /*0050*/  IMAD R3, R2, R2, RZ ;  /* 0x0000000202037224 */ /* 0x002fca00078e02ff */
[----:B0-----:R-:W-:-:S13]  /*0060*/  ISETP.GE.U32.AND P0, PT, R0, R3, PT ;  /* 0x000000030000720c */ /* 0x001fda0003f06070 */
[----:B--2---:R-:W-:Y:S05]  /*0070*/  @P0 BRA `(.L_x_1) ;  /* 0x0000000800240947 */ /* 0x004fea0003800000 */
[----:B------:R-:W-:Y:S01]  /*0080*/  LOP3.LUT R4, RZ, R0, RZ, 0x33, !PT ;  /* 0x00000000ff047212 */ /* 0x000fe200078e33ff */
[----:B------:R-:W-:Y:S01]  /*0090*/  BSSY.RECONVERGENT B1, `(.L_x_2) ;  /* 0x0000017000017945 */ /* 0x000fe20003800200 */
[----:B------:R-:W-:-:S03]  /*00a0*/  IMAD.MOV.U32 R26, RZ, RZ, R0 ;  /* 0x000000ffff1a7224 */ /* 0x000fc600078e0000 */
[----:B------:R-:W-:-:S05]  /*00b0*/  IMAD.IADD R6, R3, 0x1, R4 ;  /* 0x0000000103067824 */ /* 0x000fca00078e0204 */
[C---:B------:R-:W-:Y:S02]  /*00c0*/  LOP3.LUT R4, R6.reuse, 0xc00, RZ, 0xc0, !PT ;  /* 0x00000c0006047812 */ /* 0x040fe400078ec0ff */
[----:B------:R-:W-:Y:S02]  /*00d0*/  ISETP.GE.U32.AND P1, PT, R6, 0xc00, PT ;  /* 0x00000c000600780c */ /* 0x000fe40003f26070 */
[----:B------:R-:W-:-:S13]  /*00e0*/  ISETP.NE.AND P0, PT, R4, 0xc00, PT ;  /* 0x00000c000400780c */ /* 0x000fda0003f05270 */
[----:B------:R-:W-:Y:S05]  /*00f0*/  @!P0 BRA `(.L_x_3) ;  /* 0x0000000000408947 */ /* 0x000fea0003800000 */
[----:B------:R-:W0:Y:S01]  /*0100*/  S2R R8, SR_CgaCtaId ;  /* 0x0000000000087919 */ /* 0x000e220000008800 */
[----:B------:R-:W1:Y:S01]  /*0110*/  LDC.64 R4, c[0x0][0x390] ;  /* 0x0000e400ff047b82 */ /* 0x000e620000000a00 */
[----:B------:R-:W-:Y:S01]  /*0120*/  MOV R7, 0x400 ;  /* 0x0000040000077802 */ /* 0x000fe20000000f00 */
[----:B------:R-:W-:Y:S01]  /*0130*/  HFMA2 R11, -RZ, RZ, 0, 0 ;  /* 0x00000000ff0b7431 */ /* 0x000fe200000001ff */
[----:B------:R-:W-:Y:S01]  /*0140*/  LEA.HI R6, R6, 0x1, RZ, 0x16 ;  /* 0x0000000106067811 */ /* 0x000fe200078fb0ff */
[----:B------:R-:W-:Y:S01]  /*0150*/  IMAD.MOV.U32 R26, RZ, RZ, R0 ;  /* 0x000000ffff1a7224 */ /* 0x000fe200078e0000 */
[----:B0-----:R-:W-:Y:S02]  /*0160*/  LEA R9, R8, R7, 0x18 ;  /* 0x0000000708097211 */ /* 0x001fe400078ec0ff */
[----:B------:R-:W-:-:S07]  /*0170*/  LOP3.LUT R8, R6, 0x3, RZ, 0xc0, !PT ;  /* 0x0000000306087812 */ /* 0x000fce00078ec0ff */
.L_x_4:
[----:B01----:R-:W-:-:S06]  /*0180*/  IMAD.WIDE.U32 R6, R26, 0x8, R4 ;  /* 0x000000081a067825 */ /* 0x003fcc00078e0004 */
[----:B------:R-:W2:Y:S01]  /*0190*/  LDG.E.64 R6, desc[UR6][R6.64] ;  /* 0x0000000606067981 */ /* 0x000ea2000c1e1b00 */
[C---:B------:R-:W-:Y:S01]  /*01a0*/  IMAD R13, R26.reuse, 0x8, R9 ;  /* 0x000000081a0d7824 */ /* 0x040fe200078e0209 */
[----:B------:R-:W-:Y:S01]  /*01b0*/  IADD3 R11, PT, PT, R11, 0x1, RZ ;  /* 0x000000010b0b7810 */ /* 0x000fe20007ffe0ff */
[----:B------:R-:W-:-:S03]  /*01c0*/  VIADD R26, R26, 0x400 ;  /* 0x000004001a1a7836 */ /* 0x000fc60000000000 */
[----:B------:R-:W-:Y:S01]  /*01d0*/  ISETP.NE.AND P0, PT, R11, R8, PT ;  /* 0x000000080b00720c */ /* 0x000fe20003f05270 */
[----:B--2---:R0:W-:-:S12]  /*01e0*/  STS.64 [R13], R6 ;  /* 0x000000060d007388 */ /* 0x0041d80000000a00 */
[----:B------:R-:W-:Y:S05]  /*01f0*/  @P0 BRA `(.L_x_4) ;  /* 0xfffffffc00e00947 */ /* 0x000fea000383ffff */
.L_x_3:
[----:B------:R-:W-:Y:S05]  /*0200*/  BSYNC.RECONVERGENT B1 ;  /* 0x0000000000017941 */ /* 0x000fea0003800200 */
.L_x_2:
[----:B------:R-:W-:Y:S05]  /*0210*/  @!P1 BRA `(.L_x_1) ;  /* 0x0000000400bc9947 */ /* 0x000fea0003800000 */
[----:B------:R-:W-:-:S13]  /*0220*/  ISETP.GE.U32.AND P0, PT, R26, R3, PT ;  /* 0x000000031a00720c */ /* 0x000fda0003f06070 */
[----:B0-----:R-:W0:Y:S02]  /*0230*/  @P0 LDC.64 R6, c[0x0][0x390] ;  /* 0x0000e400ff060b82 */ /* 0x001e240000000a00 */
[----:B0-----:R-:W-:-:S05]  /*0240*/  @P0 IMAD.WIDE.U32 R6, R26, 0x8, R6 ;  /* 0x000000081a060825 */ /* 0x001fca00078e0006 */
[----:B------:R-:W2:Y:S04]  /*0250*/  @P0 LDG.E.64 R8, desc[UR6][R6.64] ;  /* 0x0000000606080981 */ /* 0x000ea8000c1e1b00 */
[----:B------:R-:W3:Y:S04]  /*0260*/  @P0 LDG.E.64 R10, desc[UR6][R6.64+0x2000] ;  /* 0x00200006060a0981 */ /* 0x000ee8000c1e1b00 */
[----:B------:R-:W4:Y:S04]  /*0270*/  @P0 LDG.E.64 R12, desc[UR6][R6.64+0x4000] ;  /* 0x00400006060c0981 */ /* 0x000f28000c1e1b00 */
[----:B------:R-:W5:Y:S01]  /*0280*/  @P0 LDG.E.64 R14, desc[UR6][R6.64+0x6000] ;  /* 0x00600006060e0981 */ /* 0x000f62000c1e1b00 */
[----:B------:R-:W-:Y:S01]  /*0290*/  MOV R5, 0x400 ;  /* 0x0000040000057802 */ /* 0x000fe20000000f00 */
[----:B------:R-:W-:Y:S01]  /*02a0*/  BSSY.RECONVERGENT B1, `(.L_x_5) ;  /* 0x000003c000017945 */ /* 0x000fe20003800200 */
[----:B------:R-:W0:Y:S02]  /*02b0*/  S2R R4, SR_CgaCtaId ;  /* 0x0000000000047919 */ /* 0x000e240000008800 */
[----:B0-----:R-:W-:-:S05]  /*02c0*/  LEA R5, R4, R5, 0x18 ;  /* 0x0000000504057211 */ /* 0x001fca00078ec0ff */
[C---:B------:R-:W-:Y:S01]  /*02d0*/  @P0 IMAD R17, R26.reuse, 0x8, R5 ;  /* 0x000000081a110824 */ /* 0x040fe200078e0205 */
[----:B------:R-:W-:-:S04]  /*02e0*/  @P0 IADD3 R26, PT, PT, R26, 0x1000, RZ ;  /* 0x000010001a1a0810 */ /* 0x000fc80007ffe0ff */
[C---:B------:R-:W-:Y:S01]  /*02f0*/  ISETP.GT.U32.AND P1, PT, R3.reuse, R26, PT ;  /* 0x0000001a0300720c */ /* 0x040fe20003f24070 */
[----:B------:R-:W-:-:S05]  /*0300*/  IMAD.IADD R4, R3, 0x1, -R26 ;  /* 0x0000000103047824 */ /* 0x000fca00078e0a1a */
[----:B------:R-:W-:Y:S01]  /*0310*/  ISETP.LE.U32.OR P1, PT, R4, 0x3000, !P1 ;  /* 0x000030000400780c */ /* 0x000fe20004f23470 */
[----:B--2---:R0:W-:Y:S04]  /*0320*/  @P0 STS.64 [R17], R8 ;  /* 0x0000000811000388 */ /* 0x0041e80000000a00 */
[----:B---3--:R0:W-:Y:S04]  /*0330*/  @P0 STS.64 [R17+0x2000], R10 ;  /* 0x0020000a11000388 */ /* 0x0081e80000000a00 */
[----:B----4-:R0:W-:Y:S04]  /*0340*/  @P0 STS.64 [R17+0x4000], R12 ;  /* 0x0040000c11000388 */ /* 0x0101e80000000a00 */
[----:B-----5:R0:W-:Y:S01]  /*0350*/  @P0 STS.64 [R17+0x6000], R14 ;  /* 0x0060000e11000388 */ /* 0x0201e20000000a00 */
[----:B------:R-:W-:Y:S01]  /*0360*/  PLOP3.LUT P0, PT, P0, PT, PT, 0x8, 0x80 ;  /* 0x000000000080781c */ /* 0x000fe2000070e170 */
[----:B------:R-:W-:-:S12]  /*0370*/  @P1 BRA `(.L_x_6) ;  /* 0x0000000000b81947 */ /* 0x000fd80003800000 */
[----:B------:R-:W-:Y:S01]  /*0380*/  PLOP3.LUT P0, PT, PT, PT, PT, 0x8, 0x80 ;  /* 0x000000000080781c */ /* 0x000fe20003f0e170 */
[----:B------:R-:W-:-:S12]  /*0390*/  VIADD R4, R3, 0xffffd000 ;  /* 0xffffd00003047836 */ /* 0x000fd80000000000 */
.L_x_7:
[----:B-1----:R-:W1:Y:S01]  /*03a0*/  LDC.64 R22, c[0x0][0x390] ;  /* 0x0000e400ff167b82 */ /* 0x002e620000000a00 */
[C---:B------:R-:W-:Y:S01]  /*03b0*/  IADD3 R21, PT, PT, R26.reuse, 0x1000, RZ ;  /* 0x000010001a157810 */ /* 0x040fe20007ffe0ff */
[----:B-1----:R-:W-:-:S05]  /*03c0*/  IMAD.WIDE.U32 R18, R26, 0x8, R22 ;  /* 0x000000081a127825 */ /* 0x002fca00078e0016 */
[----:B0-----:R-:W2:Y:S01]  /*03d0*/  LDG.E.64 R16, desc[UR6][R18.64] ;  /* 0x0000000612107981 */ /* 0x001ea2000c1e1b00 */
[----:B------:R-:W-:-:S03]  /*03e0*/  IMAD.WIDE.U32 R20, R21, 0x8, R22 ;  /* 0x0000000815147825 */ /* 0x000fc600078e0016 */
[----:B------:R-:W3:Y:S04]  /*03f0*/  LDG.E.64 R14, desc[UR6][R18.64+0x2000] ;  /* 0x00200006120e7981 */ /* 0x000ee8000c1e1b00 */
[----:B------:R-:W4:Y:S04]  /*0400*/  LDG.E.64 R12, desc[UR6][R18.64+0x4000] ;  /* 0x00400006120c7981 */ /* 0x000f28000c1e1b00 */
[----:B------:R-:W5:Y:S04]  /*0410*/  LDG.E.64 R6, desc[UR6][R18.64+0x6000] ;  /* 0x0060000612067981 */ /* 0x000f68000c1e1b00 */
[----:B------:R-:W5:Y:S04]  /*0420*/  LDG.E.64 R24, desc[UR6][R20.64] ;  /* 0x0000000614187981 */ /* 0x000f68000c1e1b00 */
[----:B------:R-:W5:Y:S04]  /*0430*/  LDG.E.64 R8, desc[UR6][R20.64+0x2000] ;  /* 0x0020000614087981 */ /* 0x000f68000c1e1b00 */
[----:B------:R-:W5:Y:S01]  /*0440*/  LDG.E.64 R10, desc[UR6][R20.64+0x4000] ;  /* 0x00400006140a7981 */ /* 0x000f62000c1e1b00 */
[----:B------:R-:W-:-:S02]  /*0450*/  IMAD R27, R26, 0x8, R5 ;  /* 0x000000081a1b7824 */ /* 0x000fc400078e0205 */
[----:B------:R-:W-:-:S04]  /*0460*/  VIADD R29, R26, 0x2000 ;  /* 0x000020001a1d7836 */ /* 0x000fc80000000000 */
[----:B------:R-:W-:Y:S01]  /*0470*/  IMAD.WIDE.U32 R28, R29, 0x8, R22 ;  /* 0x000000081d1c7825 */ /* 0x000fe200078e0016 */
[----:B------:R-:W5:Y:S04]  /*0480*/  LDG.E.64 R20, desc[UR6][R20.64+0x6000] ;  /* 0x0060000614147981 */ /* 0x000f68000c1e1b00 */
[----:B------:R-:W5:Y:S04]  /*0490*/  LDG.E.64 R18, desc[UR6][R28.64] ;  /* 0x000000061c127981 */ /* 0x000f68000c1e1b00 */
[----:B--2---:R0:W-:Y:S04]  /*04a0*/  STS.64 [R27], R16 ;  /* 0x000000101b007388 */ /* 0x0041e80000000a00 */
[----:B---3--:R1:W-:Y:S04]  /*04b0*/  STS.64 [R27+0x2000], R14 ;  /* 0x0020000e1b007388 */ /* 0x0083e80000000a00 */
[----:B----4-:R2:W-:Y:S01]  /*04c0*/  STS.64 [R27+0x4000], R12 ;  /* 0x0040000c1b007388 */ /* 0x0105e20000000a00 */
[----:B0-----:R-:W-:-:S03]  /*04d0*/  IADD3 R17, PT, PT, R26, 0x3000, RZ ;  /* 0x000030001a117810 */ /* 0x001fc60007ffe0ff */
[----:B-----5:R-:W-:Y:S02]  /*04e0*/  STS.64 [R27+0x6000], R6 ;  /* 0x006000061b007388 */ /* 0x020fe40000000a00 */
[----:B------:R-:W-:Y:S02]  /*04f0*/  IMAD.WIDE.U32 R22, R17, 0x8, R22 ;  /* 0x0000000811167825 */ /* 0x000fe400078e0016 */
[----:B------:R-:W-:Y:S04]  /*0500*/  STS.64 [R27+0x8000], R24 ;  /* 0x008000181b007388 */ /* 0x000fe80000000a00 */
[----:B------:R-:W-:Y:S04]  /*0510*/  STS.64 [R27+0xa000], R8 ;  /* 0x00a000081b007388 */ /* 0x000fe80000000a00 */
[----:B------:R0:W-:Y:S04]  /*0520*/  STS.64 [R27+0xc000], R10 ;  /* 0x00c0000a1b007388 */ /* 0x0001e80000000a00 */
[----:B------:R-:W3:Y:S04]  /*0530*/  LDG.E.64 R16, desc[UR6][R28.64+0x2000] ;  /* 0x002000061c107981 */ /* 0x000ee8000c1e1b00 */
[----:B-1----:R-:W4:Y:S04]  /*0540*/  LDG.E.64 R14, desc[UR6][R28.64+0x4000] ;  /* 0x004000061c0e7981 */ /* 0x002f28000c1e1b00 */
[----:B--2---:R-:W2:Y:S04]  /*0550*/  LDG.E.64 R12, desc[UR6][R28.64+0x6000] ;  /* 0x006000061c0c7981 */ /* 0x004ea8000c1e1b00 */
[----:B0-----:R-:W5:Y:S04]  /*0560*/  LDG.E.64 R10, desc[UR6][R22.64] ;  /* 0x00000006160a7981 */ /* 0x001f68000c1e1b00 */
[----:B------:R-:W5:Y:S04]  /*0570*/  LDG.E.64 R8, desc[UR6][R22.64+0x2000] ;  /* 0x0020000616087981 */ /* 0x000f68000c1e1b00 */
[----:B------:R-:W5:Y:S04]  /*0580*/  LDG.E.64 R6, desc[UR6][R22.64+0x4000] ;  /* 0x0040000616067981 */ /* 0x000f68000c1e1b00 */
[----:B------:R-:W5:Y:S01]  /*0590*/  LDG.E.64 R24, desc[UR6][R22.64+0x6000] ;  /* 0x0060000616187981 */ /* 0x000f62000c1e1b00 */
[----:B------:R-:W-:-:S03]  /*05a0*/  VIADD R26, R26, 0x4000 ;  /* 0x000040001a1a7836 */ /* 0x000fc60000000000 */
[----:B------:R1:W-:Y:S04]  /*05b0*/  STS.64 [R27+0xe000], R20 ;  /* 0x00e000141b007388 */ /* 0x0003e80000000a00 */
[----:B------:R1:W-:Y:S01]  /*05c0*/  STS.64 [R27+0x10000], R18 ;  /* 0x010000121b007388 */ /* 0x0003e20000000a00 */
[----:B------:R-:W-:-:S03]  /*05d0*/  ISETP.GE.U32.AND P1, PT, R26, R4, PT ;  /* 0x000000041a00720c */ /* 0x000fc60003f26070 */
[----:B---3--:R1:W-:Y:S04]  /*05e0*/  STS.64 [R27+0x12000], R16 ;  /* 0x012000101b007388 */ /* 0x0083e80000000a00 */
[----:B----4-:R1:W-:Y:S04]  /*05f0*/  STS.64 [R27+0x14000], R14 ;  /* 0x0140000e1b007388 */ /* 0x0103e80000000a00 */
[----:B--2---:R1:W-:Y:S04]  /*0600*/  STS.64 [R27+0x16000], R12 ;  /* 0x0160000c1b007388 */ /* 0x0043e80000000a00 */
[----:B-----5:R1:W-:Y:S04]  /*0610*/  STS.64 [R27+0x18000], R10 ;  /* 0x0180000a1b007388 */ /* 0x0203e80000000a00 */
[----:B------:R1:W-:Y:S04]  /*0620*/  STS.64 [R27+0x1a000], R8 ;  /* 0x01a000081b007388 */ /* 0x0003e80000000a00 */
[----:B------:R1:W-:Y:S04]  /*0630*/  STS.64 [R27+0x1c000], R6 ;  /* 0x01c000061b007388 */ /* 0x0003e80000000a00 */
[----:B------:R1:W-:Y:S01]  /*0640*/  STS.64 [R27+0x1e000], R24 ;  /* 0x01e000181b007388 */ /* 0x0003e20000000a00 */
[----:B------:R-:W-:Y:S05]  /*0650*/  @!P1 BRA `(.L_x_7) ;  /* 0xfffffffc00509947 */ /* 0x000fea000383ffff */
.L_x_6:
[----:B------:R-:W-:Y:S05]  /*0660*/  BSYNC.RECONVERGENT B1 ;  /* 0x0000000000017941 */ /* 0x000fea0003800200 */
.L_x_5:
[C---:B------:R-:W-:Y:S01]  /*0670*/  IMAD.IADD R4, R3.reuse, 0x1, -R26 ;  /* 0x0000000103047824 */ /* 0x040fe200078e0a1a */
[----:B------:R-:W-:Y:S01]  /*0680*/  ISETP.GT.U32.AND P1, PT, R3, R26, PT ;  /* 0x0000001a0300720c */ /* 0x000fe20003f24070 */
[----:B------:R-:W-:Y:S03]  /*0690*/  BSSY.RECONVERGENT B1, `(.L_x_8) ;  /* 0x000001a000017945 */ /* 0x000fe60003800200 */
[----:B------:R-:W-:-:S13]  /*06a0*/  ISETP.LE.U32.OR P1, PT, R4, 0x1000, !P1 ;  /* 0x000010000400780c */ /* 0x000fda0004f23470 */
[----:B------:R-:W-:Y:S05]  /*06b0*/  @P1 BRA `(.L_x_9) ;  /* 0x00000000005c1947 */ /* 0x000fea0003800000 */
[----:B-1----:R-:W1:Y:S01]  /*06c0*/  LDC.64 R20, c[0x0][0x390] ;  /* 0x0000e400ff147b82 */ /* 0x002e620000000a00 */
[C---:B------:R-:W-:Y:S01]  /*06d0*/  IADD3 R7, PT, PT, R26.reuse, 0x1000, RZ ;  /* 0x000010001a077810 */ /* 0x040fe20007ffe0ff */
[----:B-1----:R-:W-:-:S04]  /*06e0*/  IMAD.WIDE.U32 R24, R26, 0x8, R20 ;  /* 0x000000081a187825 */ /* 0x002fc800078e0014 */
[----:B------:R-:W-:Y:S01]  /*06f0*/  IMAD.WIDE.U32 R20, R7, 0x8, R20 ;  /* 0x0000000807147825 */ /* 0x000fe200078e0014 */
[----:B0-----:R-:W2:Y:S04]  /*0700*/  LDG.E.64 R8, desc[UR6][R24.64+0x2000] ;  /* 0x0020000618087981 */ /* 0x001ea8000c1e1b00 */
[----:B------:R-:W3:Y:S04]  /*0710*/  LDG.E.64 R6, desc[UR6][R24.64] ;  /* 0x0000000618067981 */ /* 0x000ee8000c1e1b00 */
[----:B------:R-:W4:Y:S04]  /*0720*/  LDG.E.64 R10, desc[UR6][R24.64+0x4000] ;  /* 0x00400006180a7981 */ /* 0x000f28000c1e1b00 */
[----:B------:R-:W5:Y:S04]  /*0730*/  LDG.E.64 R18, desc[UR6][R24.64+0x6000] ;  /* 0x0060000618127981 */ /* 0x000f68000c1e1b00 */
[----:B------:R-:W5:Y:S04]  /*0740*/  LDG.E.64 R16, desc[UR6][R20.64] ;  /* 0x0000000614107981 */ /* 0x000f68000c1e1b00 */
[----:B------:R-:W5:Y:S04]  /*0750*/  LDG.E.64 R14, desc[UR6][R20.64+0x2000] ;  /* 0x00200006140e7981 */ /* 0x000f68000c1e1b00 */
[----:B------:R-:W5:Y:S04]  /*0760*/  LDG.E.64 R12, desc[UR6][R20.64+0x4000] ;  /* 0x00400006140c7981 */ /* 0x000f68000c1e1b00 */
[----:B------:R-:W5:Y:S01]  /*0770*/  LDG.E.64 R22, desc[UR6][R20.64+0x6000] ;  /* 0x0060000614167981 */ /* 0x000f62000c1e1b00 */
[C---:B------:R-:W-:Y:S01]  /*0780*/  IMAD R27, R26.reuse, 0x8, R5 ;  /* 0x000000081a1b7824 */ /* 0x040fe200078e0205 */
[----:B------:R-:W-:Y:S01]  /*0790*/  PLOP3.LUT P0, PT, PT, PT, PT, 0x8, 0x80 ;  /* 0x000000000080781c */ /* 0x000fe20003f0e170 */
[----:B------:R-:W-:-:S03]  /*07a0*/  VIADD R26, R26, 0x2000 ;  /* 0x000020001a1a7836 */ /* 0x000fc60000000000 */
[----:B--2---:R2:W-:Y:S04]  /*07b0*/  STS.64 [R27+0x2000], R8 ;  /* 0x002000081b007388 */ /* 0x0045e80000000a00 */
[----:B---3--:R2:W-:Y:S04]  /*07c0*/  STS.64 [R27], R6 ;  /* 0x000000061b007388 */ /* 0x0085e80000000a00 */
[----:B----4-:R2:W-:Y:S04]  /*07d0*/  STS.64 [R27+0x4000], R10 ;  /* 0x0040000a1b007388 */ /* 0x0105e80000000a00 */
[----:B-----5:R2:W-:Y:S04]  /*07e0*/  STS.64 [R27+0x6000], R18 ;  /* 0x006000121b007388 */ /* 0x0205e80000000a00 */
[----:B------:R2:W-:Y:S04]  /*07f0*/  STS.64 [R27+0x8000], R16 ;  /* 0x008000101b007388 */ /* 0x0005e80000000a00 */
[----:B------:R2:W-:Y:S04]  /*0800*/  STS.64 [R27+0xa000], R14 ;  /* 0x00a0000e1b007388 */ /* 0x0005e80000000a00 */
[----:B------:R2:W-:Y:S04]  /*0810*/  STS.64 [R27+0xc000], R12 ;  /* 0x00c0000c1b007388 */ /* 0x0005e80000000a00 */
[----:B------:R2:W-:Y:S02]  /*0820*/  STS.64 [R27+0xe000], R22 ;  /* 0x00e000161b007388 */ /* 0x0005e40000000a00 */
.L_x_9:
[----:B------:R-:W-:Y:S05]  /*0830*/  BSYNC.RECONVERGENT B1 ;  /* 0x0000000000017941 */ /* 0x000fea0003800200 */
.L_x_8:
[----:B------:R-:W-:-:S13]  /*0840*/  ISETP.LT.U32.OR P0, PT, R26, R3, P0 ;  /* 0x000000031a00720c */ /* 0x000fda0000701470 */
[----:B------:R-:W-:Y:S05]  /*0850*/  @!P0 BRA `(.L_x_1) ;  /* 0x00000000002c8947 */ /* 0x000fea0003800000 */
[----:B-12---:R-:W1:Y:S02]  /*0860*/  LDC.64 R6, c[0x0][0x390] ;  /* 0x0000e400ff067b82 */ /* 0x006e640000000a00 */
[----:B-1----:R-:W-:-:S05]  /*0870*/  IMAD.WIDE.U32 R6, R26, 0x8, R6 ;  /* 0x000000081a067825 */ /* 0x002fca00078e0006 */
[----:B0-----:R-:W2:Y:S04]  /*0880*/  LDG.E.64 R8, desc[UR6][R6.64] ;  /* 0x0000000606087981 */ /* 0x001ea8000c1e1b00 */
[----:B------:R-:W3:Y:S04]  /*0890*/  LDG.E.64 R10, desc[UR6][R6.64+0x2000] ;  /* 0x00200006060a7981 */ /* 0x000ee8000c1e1b00 */
[----:B------:R-:W4:Y:S04]  /*08a0*/  LDG.E.64 R12, desc[UR6][R6.64+0x4000] ;  /* 0x00400006060c7981 */ /* 0x000f28000c1e1b00 */
[----:B------:R-:W5:Y:S01]  /*08b0*/  LDG.E.64 R14, desc[UR6][R6.64+0x6000] ;  /* 0x00600006060e7981 */ /* 0x000f62000c1e1b00 */
[----:B------:R-:W-:-:S05]  /*08c0*/  LEA R5, R26, R5, 0x3 ;  /* 0x000000051a057211 */ /* 0x000fca00078e18ff */
[----:B--2---:R0:W-:Y:S04]  /*08d0*/  STS.64 [R5], R8 ;  /* 0x0000000805007388 */ /* 0x0041e80000000a00 */
[----:B---3--:R0:W-:Y:S04]  /*08e0*/  STS.64 [R5+0x2000], R10 ;  /* 0x0020000a05007388 */ /* 0x0081e80000000a00 */
[----:B----4-:R0:W-:Y:S04]  /*08f0*/  STS.64 [R5+0x4000], R12 ;  /* 0x0040000c05007388 */ /* 0x0101e80000000a00 */
[----:B-----5:R0:W-:Y:S02]  /*0900*/  STS.64 [R5+0x6000], R14 ;  /* 0x0060000e05007388 */ /* 0x0201e40000000a00 */
.L_x_1:
[----:B------:R-:W-:Y:S05]  /*0910*/  BSYNC.RECONVERGENT B0 ;  /* 0x0000000000007941 */ /* 0x000fea0003800200 */
.L_x_0:
[----:B------:R-:W3:Y:S08]  /*0920*/  S2UR UR4, SR_CTAID.X ;  /* 0x00000000000479c3 */ /* 0x000ef00000002500 */
[----:B------:R-:W3:Y:S08]  /*0930*/  LDC R3, c[0x0][0x360] ;  /* 0x0000d800ff037b82 */ /* 0x000ef00000000800 */
[----:B012---:R-:W0:Y:S01]  /*0940*/  LDC.64 R6, c[0x0][0x398] ;  /* 0x0000e600ff067b82 */ /* 0x007e220000000a00 */
[----:B---3--:R-:W-:-:S02]  /*0950*/  IMAD R0, R3, UR4, R0 ;  /* 0x0000000403007c24 */ /* 0x008fc4000f8e0200 */
[----:B0-----:R-:W-:-:S05]  /*0960*/  IMAD R3, R7, R6, RZ ;  /* 0x0000000607037224 */ /* 0x001fca00078e02ff */
[----:B------:R-:W-:-:S13]  /*0970*/  ISETP.GE.AND P0, PT, R0, R3, PT ;  /* 0x000000030000720c */ /* 0x000fda0003f06270 */
[----:B------:R-:W-:Y:S05]  /*0980*/  @P0 EXIT ;  /* 0x000000000000094d */ /* 0x000fea0003800000 */
[----:B------:R-:W-:Y:S01]  /*0990*/  IABS R8, R7 ;  /* 0x0000000700087213 */ /* 0x000fe20000000000 */
[----:B------:R-:W-:Y:S01]  /*09a0*/  BAR.SYNC.DEFER_BLOCKING 0x0 ;  /* 0x0000000000007b1d */ /* 0x000fe20000010000 */
[----:B------:R-:W-:Y:S02]  /*09b0*/  IABS R10, R0 ;  /* 0x00000000000a7213 */ /* 0x000fe40000000000 */
[----:B------:R-:W-:-:S03]  /*09c0*/  LEA.HI R2, R2, R2, RZ, 0x1 ;  /* 0x0000000202027211 */ /* 0x000fc600078f08ff */
[----:B------:R-:W0:Y:S01]  /*09d0*/  I2F.RP R3, R8 ;  /* 0x0000000800037306 */ /* 0x000e220000209400 */
[----:B------:R-:W-:Y:S07]  /*09e0*/  BSSY.RECONVERGENT B1, `(.L_x_10) ;  /* 0x0000147000017945 */ /* 0x000fee0003800200 */
[----:B0-----:R-:W0:Y:S02]  /*09f0*/  MUFU.RCP R3, R3 ;  /* 0x0000000300037308 */ /* 0x001e240000001000 */
[----:B0-----:R-:W-:-:S06]  /*0a00*/  VIADD R4, R3, 0xffffffe ;  /* 0x0ffffffe03047836 */ /* 0x001fcc0000000000 */
[----:B------:R0:W1:Y:S02]  /*0a10*/  F2I.FTZ.U32.TRUNC.NTZ R5, R4 ;  /* 0x0000000400057305 */ /* 0x000064000021f000 */
[----:B0-----:R-:W-:Y:S02]  /*0a20*/  HFMA2 R4, -RZ, RZ, 0, 0 ;  /* 0x00000000ff047431 */ /* 0x001fe400000001ff */
[----:B-1----:R-:W-:-:S04]  /*0a30*/  IMAD.MOV R9, RZ, RZ, -R5 ;  /* 0x000000ffff097224 */ /* 0x002fc800078e0a05 */
[----:B------:R-:W-:-:S04]  /*0a40*/  IMAD R9, R9, R8, RZ ;  /* 0x0000000809097224 */ /* 0x000fc800078e02ff */
[----:B------:R-:W-:Y:S01]  /*0a50*/  IMAD.HI.U32 R5, R5, R9, R4 ;  /* 0x0000000905057227 */ /* 0x000fe200078e0004 */
[----:B------:R-:W-:-:S03]  /*0a60*/  LOP3.LUT R4, R0, R7, RZ, 0x3c, !PT ;  /* 0x0000000700047212 */ /* 0x000fc600078e3cff */
[----:B------:R-:W-:Y:S01]  /*0a70*/  IMAD.MOV.U32 R9, RZ, RZ, R10 ;  /* 0x000000ffff097224 */ /* 0x000fe200078e000a */
[----:B------:R-:W-:-:S03]  /*0a80*/  ISETP.GE.AND P2, PT, R4, RZ, PT ;  /* 0x000000ff0400720c */ /* 0x000fc60003f46270 */
[----:B------:R-:W-:-:S04]  /*0a90*/  IMAD.HI.U32 R3, R5, R9, RZ ;  /* 0x0000000905037227 */ /* 0x000fc800078e00ff */
[----:B------:R-:W-:-:S04]  /*0aa0*/  IMAD.MOV R5, RZ, RZ, -R3 ;  /* 0x000000ffff057224 */ /* 0x000fc800078e0a03 */
[----:B------:R-:W-:Y:S01]  /*0ab0*/  IMAD R5, R8, R5, R9 ;  /* 0x0000000508057224 */ /* 0x000fe200078e0209 */
[----:B------:R-:W-:-:S04]  /*0ac0*/  SHF.R.S32.HI R9, RZ, 0x1, R2 ;  /* 0x00000001ff097819 */ /* 0x000fc80000011402 */
[----:B------:R-:W-:Y:S01]  /*0ad0*/  ISETP.GT.U32.AND P1, PT, R8, R5, PT ;  /* 0x000000050800720c */ /* 0x000fe20003f24070 */
[----:B------:R-:W-:-:S12]  /*0ae0*/  VIADD R4, R9, 0x1 ;  /* 0x0000000109047836 */ /* 0x000fd80000000000 */
[-C--:B------:R-:W-:Y:S01]  /*0af0*/  @!P1 IADD3 R5, PT, PT, R5, -R8.reuse, RZ ;  /* 0x8000000805059210 */ /* 0x080fe20007ffe0ff */
[----:B------:R-:W-:Y:S01]  /*0b00*/  @!P1 VIADD R3, R3, 0x1 ;  /* 0x0000000103039836 */ /* 0x000fe20000000000 */
[----:B------:R-:W-:Y:S02]  /*0b10*/  ISETP.NE.AND P1, PT, R7, RZ, PT ;  /* 0x000000ff0700720c */ /* 0x000fe40003f25270 */
[----:B------:R-:W-:Y:S01]  /*0b20*/  ISETP.GE.U32.AND P0, PT, R5, R8, PT ;  /* 0x000000080500720c */ /* 0x000fe20003f06070 */
[----:B------:R-:W-:-:S12]  /*0b30*/  IMAD.MOV.U32 R5, RZ, RZ, RZ ;  /* 0x000000ffff057224 */ /* 0x000fd800078e00ff */
[----:B------:R-:W-:-:S05]  /*0b40*/  @P0 VIADD R3, R3, 0x1 ;  /* 0x0000000103030836 */ /* 0x000fca0000000000 */
[----:B------:R-:W-:Y:S02]  /*0b50*/  @!P2 IADD3 R3, PT, PT, -R3, RZ, RZ ;  /* 0x000000ff0303a210 */ /* 0x000fe40007ffe1ff */
[----:B------:R-:W-:-:S04]  /*0b60*/  @!P1 LOP3.LUT R3, RZ, R7, RZ, 0x33, !PT ;  /* 0x00000007ff039212 */ /* 0x000fc800078e33ff */
[----:B------:R-:W-:Y:S01]  /*0b70*/  VIADDMNMX R8, R4, R3, R6, PT ;  /* 0x0000000304087246 */ /* 0x000fe20003800106 */
[C---:B------:R-:W-:Y:S01]  /*0b80*/  IMAD.IADD R6, R3.reuse, 0x1, -R9 ;  /* 0x0000000103067824 */ /* 0x040fe200078e0a09 */
[----:B------:R-:W-:-:S04]  /*0b90*/  IADD3 R2, PT, PT, -R3, RZ, RZ ;  /* 0x000000ff03027210 */ /* 0x000fc80007ffe1ff */
[----:B------:R-:W-:Y:S01]  /*0ba0*/  ISETP.GE.AND P0, PT, R6, R8, PT ;  /* 0x000000080600720c */ /* 0x000fe20003f06270 */
[----:B------:R-:W-:Y:S02]  /*0bb0*/  IMAD R2, R7, R2, R0 ;  /* 0x0000000207027224 */ /* 0x000fe400078e0200 */
[----:B------:R-:W-:-:S10]  /*0bc0*/  IMAD.MOV.U32 R0, RZ, RZ, RZ ;  /* 0x000000ffff007224 */ /* 0x000fd400078e00ff */
[----:B------:R-:W-:Y:S05]  /*0bd0*/  @P0 BRA `(.L_x_11) ;  /* 0x00000010009c0947 */ /* 0x000fea0003800000 */
[----:B------:R-:W-:Y:S01]  /*0be0*/  VIADDMNMX R4, R4, R2, R7, PT ;  /* 0x0000000204047246 */ /* 0x000fe20003800107 */
[----:B------:R-:W-:Y:S01]  /*0bf0*/  IMAD.MOV.U32 R5, RZ, RZ, RZ ;  /* 0x000000ffff057224 */ /* 0x000fe200078e00ff */
[-C--:B------:R-:W-:Y:S02]  /*0c00*/  IADD3 R8, PT, PT, -R3, R9.reuse, R8 ;  /* 0x0000000903087210 */ /* 0x080fe40007ffe108 */
[----:B------:R-:W-:Y:S02]  /*0c10*/  IADD3 R7, PT, PT, R9, R4, RZ ;  /* 0x0000000409077210 */ /* 0x000fe40007ffe0ff */
[C---:B------:R-:W-:Y:S02]  /*0c20*/  IADD3 R9, PT, PT, R2.reuse, -R9, RZ ;  /* 0x8000000902097210 */ /* 0x040fe40007ffe0ff */
[----:B------:R-:W-:Y:S01]  /*0c30*/  MOV R11, RZ ;  /* 0x000000ff000b7202 */ /* 0x000fe20000000f00 */
[----:B------:R-:W-:Y:S02]  /*0c40*/  IMAD.IADD R0, R2, 0x1, -R7 ;  /* 0x0000000102007824 */ /* 0x000fe400078e0a07 */
[----:B------:R-:W-:-:S03]  /*0c50*/  IMAD.IADD R7, R7, 0x1, -R2 ;  /* 0x0000000107077824 */ /* 0x000fc600078e0a02 */
[----:B------:R-:W-:Y:S01]  /*0c60*/  ISETP.GT.U32.AND P1, PT, R0, -0x8, PT ;  /* 0xfffffff80000780c */ /* 0x000fe20003f24070 */
[----:B------:R-:W-:Y:S01]  /*0c70*/  IMAD.MOV.U32 R0, RZ, RZ, RZ ;  /* 0x000000ffff007224 */ /* 0x000fe200078e00ff */
[C---:B------:R-:W-:Y:S02]  /*0c80*/  LOP3.LUT R10, R7.reuse, 0xfffffff8, RZ, 0xc0, !PT ;  /* 0xfffffff8070a7812 */ /* 0x040fe400078ec0ff */
[----:B------:R-:W-:-:S03]  /*0c90*/  LOP3.LUT R18, R7, 0x3, RZ, 0xc0, !PT ;  /* 0x0000000307127812 */ /* 0x000fc600078ec0ff */
[----:B------:R-:W-:-:S07]  /*0ca0*/  IMAD.MOV R19, RZ, RZ, -R10 ;  /* 0x000000ffff137224 */ /* 0x000fce00078e0a0a */
.L_x_22:
[----:B------:R-:W-:Y:S01]  /*0cb0*/  ISETP.GE.AND P0, PT, R9, R4, PT ;  /* 0x000000040900720c */ /* 0x000fe20003f06270 */
[----:B------:R-:W-:Y:S03]  /*0cc0*/  BSSY.RECONVERGENT B0, `(.L_x_12) ;  /* 0x0000114000007945 */ /* 0x000fe60003800200 */
[----:B------:R-:W-:-:S13]  /*0cd0*/  ISETP.LT.OR P0, PT, R6, RZ, P0 ;  /* 0x000000ff0600720c */ /* 0x000fda0000701670 */
[----:B------:R-:W-:Y:S05]  /*0ce0*/  @P0 BRA `(.L_x_13) ;  /* 0x0000001000440947 */ /* 0x000fea0003800000 */
[----:B------:R-:W0:Y:S01]  /*0cf0*/  LDCU UR4, c[0x0][0x39c] ;  /* 0x00007380ff0477ac */ /* 0x000e220008000800 */
[----:B------:R-:W-:Y:S01]  /*0d00*/  BSSY.RECONVERGENT B2, `(.L_x_14) ;  /* 0x000006a000027945 */ /* 0x000fe20003800200 */
[----:B------:R-:W-:Y:S01]  /*0d10*/  IMAD.MOV.U32 R22, RZ, RZ, RZ ;  /* 0x000000ffff167224 */ /* 0x000fe200078e00ff */
[----:B------:R-:W-:Y:S01]  /*0d20*/  MOV R21, R9 ;  /* 0x0000000900157202 */ /* 0x000fe20000000f00 */
[----:B0-----:R-:W-:Y:S01]  /*0d30*/  IMAD R20, R6, UR4, RZ ;  /* 0x0000000406147c24 */ /* 0x001fe2000f8e02ff */
[----:B------:R-:W-:Y:S06]  /*0d40*/  @P1 BRA `(.L_x_15) ;  /* 0x0000000400941947 */ /* 0x000fec0003800000 */
[----:B------:R-:W0:Y:S01]  /*0d50*/  S2UR UR5, SR_CgaCtaId ;  /* 0x00000000000579c3 */ /* 0x000e220000008800 */
[----:B------:R-:W1:Y:S01]  /*0d60*/  LDCU UR8, c[0x0][0x3a0] ;  /* 0x00007400ff0877ac */ /* 0x000e620008000800 */
[----:B------:R-:W-:Y:S01]  /*0d70*/  BSSY.RECONVERGENT B3, `(.L_x_16) ;  /* 0x0000061000037945 */ /* 0x000fe20003800200 */
[----:B------:R-:W-:Y:S01]  /*0d80*/  IMAD.IADD R24, R9, 0x1, R20 ;  /* 0x0000000109187824 */ /* 0x000fe200078e0214 */
[----:B------:R-:W-:Y:S01]  /*0d90*/  MOV R21, R9 ;  /* 0x0000000900157202 */ /* 0x000fe20000000f00 */
[----:B------:R-:W-:Y:S01]  /*0da0*/  UMOV UR4, 0x400 ;  /* 0x0000040000047882 */ /* 0x000fe20000000000 */
[----:B------:R-:W-:Y:S02]  /*0db0*/  IMAD.MOV.U32 R26, RZ, RZ, R19 ;  /* 0x000000ffff1a7224 */ /* 0x000fe400078e0013 */
[----:B-1----:R-:W-:Y:S01]  /*0dc0*/  IMAD R12, R11, UR8, RZ ;  /* 0x000000080b0c7c24 */ /* 0x002fe2000f8e02ff */
[----:B0-----:R-:W-:-:S06]  /*0dd0*/  ULEA UR4, UR5, UR4, 0x18 ;  /* 0x0000000405047291 */ /* 0x001fcc000f8ec0ff */
[----:B------:R-:W-:-:S05]  /*0de0*/  LEA R12, R12, UR4, 0x3 ;  /* 0x000000040c0c7c11 */ /* 0x000fca000f8e18ff */
[----:B------:R-:W-:-:S07]  /*0df0*/  VIADD R25, R12, 0x20 ;  /* 0x000000200c197836 */ /* 0x000fce0000000000 */
.L_x_17:
[----:B------:R-:W0:Y:S01]  /*0e00*/  LDC.64 R12, c[0x0][0x388] ;  /* 0x0000e200ff0c7b82 */ /* 0x000e220000000a00 */
[----:B------:R-:W-:-:S13]  /*0e10*/  ISETP.GE.AND P0, PT, R21, RZ, PT ;  /* 0x000000ff1500720c */ /* 0x000fda0003f06270 */
[----:B------:R-:W1:Y:S01]  /*0e20*/  @P0 LDS.64 R22, [R25+-0x20] ;  /* 0xffffe00019160984 */ /* 0x000e620000000a00 */
[----:B0-----:R-:W-:-:S05]  /*0e30*/  IMAD.WIDE R12, R24, 0x8, R12 ;  /* 0x00000008180c7825 */ /* 0x001fca00078e020c */
[----:B------:R-:W1:Y:S01]  /*0e40*/  @P0 LDG.E.64 R14, desc[UR6][R12.64] ;  /* 0x000000060c0e0981 */ /* 0x000e62000c1e1b00 */
[----:B------:R-:W-:Y:S01]  /*0e50*/  ISETP.GE.AND P2, PT, R21, -0x1, PT ;  /* 0xffffffff1500780c */ /* 0x000fe20003f46270 */
[----:B------:R-:W-:Y:S01]  /*0e60*/  @P0 IMAD.MOV.U32 R16, RZ, RZ, R0 ;  /* 0x000000ffff100224 */ /* 0x000fe200078e0000 */
[----:B------:R-:W-:Y:S01]  /*0e70*/  @P0 MOV R17, R5 ;  /* 0x0000000500110202 */ /* 0x000fe20000000f00 */
[----:B-1----:R-:W-:Y:S02]  /*0e80*/  @P0 IMAD R15, R15, R22, RZ ;  /* 0x000000160f0f0224 */ /* 0x002fe400078e02ff */
[----:B------:R-:W-:-:S04]  /*0e90*/  @P0 IMAD.WIDE.U32 R16, R22, R14, R16 ;  /* 0x0000000e16100225 */ /* 0x000fc800078e0010 */
[----:B------:R-:W-:-:S04]  /*0ea0*/  @P0 IMAD R23, R23, R14, R15 ;  /* 0x0000000e17170224 */ /* 0x000fc800078e020f */
[----:B------:R-:W2:Y:S01]  /*0eb0*/  @P2 LDG.E.64 R14, desc[UR6][R12.64+0x8] ;  /* 0x000008060c0e2981 */ /* 0x000ea2000c1e1b00 */
[----:B------:R-:W-:Y:S02]  /*0ec0*/  @P0 IMAD.MOV.U32 R0, RZ, RZ, R16 ;  /* 0x000000ffff000224 */ /* 0x000fe400078e0010 */
[----:B------:R-:W-:Y:S01]  /*0ed0*/  @P0 IMAD.IADD R5, R17, 0x1, R23 ;  /* 0x0000000111050824 */ /* 0x000fe200078e0217 */
[----:B------:R-:W-:Y:S01]  /*0ee0*/  ISETP.GE.AND P0, PT, R21, -0x2, PT ;  /* 0xfffffffe1500780c */ /* 0x000fe20003f06270 */
[----:B------:R-:W2:Y:S01]  /*0ef0*/  @P2 LDS.64 R22, [R25+-0x18] ;  /* 0xffffe80019162984 */ /* 0x000ea20000000a00 */
[----:B------:R-:W-:Y:S01]  /*0f00*/  @P2 MOV R16, R0 ;  /* 0x0000000000102202 */ /* 0x000fe20000000f00 */
[----:B------:R-:W-:Y:S02]  /*0f10*/  @P2 IMAD.MOV.U32 R17, RZ, RZ, R5 ;  /* 0x000000ffff112224 */ /* 0x000fe400078e0005 */
[----:B--2---:R-:W-:Y:S02]  /*0f20*/  @P2 IMAD R15, R15, R22, RZ ;  /* 0x000000160f0f2224 */ /* 0x004fe400078e02ff */
[----:B------:R-:W-:-:S04]  /*0f30*/  @P2 IMAD.WIDE.U32 R16, R22, R14, R16 ;  /* 0x0000000e16102225 */ /* 0x000fc800078e0010 */
[----:B------:R-:W-:Y:S02]  /*0f40*/  @P2 IMAD R23, R23, R14, R15 ;  /* 0x0000000e17172224 */ /* 0x000fe400078e020f */
[----:B------:R-:W2:Y:S01]  /*0f50*/  @P0 LDG.E.64 R14, desc[UR6][R12.64+0x10] ;  /* 0x000010060c0e0981 */ /* 0x000ea2000c1e1b00 */
[----:B------:R-:W-:Y:S01]  /*0f60*/  @P2 MOV R0, R16 ;  /* 0x0000001000002202 */ /* 0x000fe20000000f00 */
[----:B------:R-:W-:Y:S01]  /*0f70*/  @P2 IMAD.IADD R5, R17, 0x1, R23 ;  /* 0x0000000111052824 */ /* 0x000fe200078e0217 */
[----:B------:R-:W-:Y:S01]  /*0f80*/  ISETP.GE.AND P2, PT, R21, -0x3, PT ;  /* 0xfffffffd1500780c */ /* 0x000fe20003f46270 */
[----:B------:R-:W2:Y:S02]  /*0f90*/  @P0 LDS.64 R22, [R25+-0x10] ;  /* 0xfffff00019160984 */ /* 0x000ea40000000a00 */
[----:B------:R-:W-:Y:S01]  /*0fa0*/  @P0 IMAD.MOV.U32 R16, RZ, RZ, R0 ;  /* 0x000000ffff100224 */ /* 0x000fe200078e0000 */
[----:B------:R-:W-:Y:S01]  /*0fb0*/  @P0 MOV R17, R5 ;  /* 0x0000000500110202 */ /* 0x000fe20000000f00 */
[----:B--2---:R-:W-:-:S02]  /*0fc0*/  @P0 IMAD R15, R15, R22, RZ ;  /* 0x000000160f0f0224 */ /* 0x004fc400078e02ff */
        /* <DEDUP_REMOVED lines=16> */
[----:B------:R-:W2:Y:S02]  /*10d0*/  @P0 LDS.64 R22, [R25] ;  /* 0x0000000019160984 */ /* 0x000ea40000000a00 */
        /* <DEDUP_REMOVED lines=9> */
[----:B------:R-:W2:Y:S02]  /*1170*/  @P2 LDS.64 R22, [R25+0x8] ;  /* 0x0000080019162984 */ /* 0x000ea40000000a00 */
        /* <DEDUP_REMOVED lines=15> */
[----:B------:R0:W2:Y:S01]  /*1270*/  @P2 LDG.E.64 R14, desc[UR6][R12.64+0x38] ;  /* 0x000038060c0e2981 */ /* 0x0000a2000c1e1b00 */
[----:B------:R-:W-:Y:S01]  /*1280*/  VIADD R26, R26, 0x8 ;  /* 0x000000081a1a7836 */ /* 0x000fe20000000000 */
[----:B------:R-:W-:Y:S01]  /*1290*/  @P0 MOV R0, R16 ;  /* 0x0000001000000202 */ /* 0x000fe20000000f00 */
[----:B------:R-:W-:Y:S01]  /*12a0*/  @P0 IMAD.IADD R5, R17, 0x1, R27 ;  /* 0x0000000111050824 */ /* 0x000fe200078e021b */
[----:B------:R1:W2:Y:S01]  /*12b0*/  @P2 LDS.64 R22, [R25+0x18] ;  /* 0x0000180019162984 */ /* 0x0002a20000000a00 */
[----:B------:R-:W-:Y:S01]  /*12c0*/  IADD3 R21, PT, PT, R21, 0x8, RZ ;  /* 0x0000000815157810 */ /* 0x000fe20007ffe0ff */
[----:B------:R-:W-:Y:S01]  /*12d0*/  VIADD R24, R24, 0x8 ;  /* 0x0000000818187836 */ /* 0x000fe20000000000 */
[----:B------:R-:W-:Y:S02]  /*12e0*/  ISETP.NE.AND P0, PT, R26, RZ, PT ;  /* 0x000000ff1a00720c */ /* 0x000fe40003f05270 */
[----:B0-----:R-:W-:Y:S01]  /*12f0*/  @P2 MOV R13, R5 ;  /* 0x00000005000d2202 */ /* 0x001fe20000000f00 */
[----:B------:R-:W-:Y:S01]  /*1300*/  @P2 IMAD.MOV.U32 R12, RZ, RZ, R0 ;  /* 0x000000ffff0c2224 */ /* 0x000fe200078e0000 */
[----:B-1----:R-:W-:Y:S01]  /*1310*/  IADD3 R25, PT, PT, R25, 0x40, RZ ;  /* 0x0000004019197810 */ /* 0x002fe20007ffe0ff */
[----:B--2---:R-:W-:-:S04]  /*1320*/  @P2 IMAD R15, R15, R22, RZ ;  /* 0x000000160f0f2224 */ /* 0x004fc800078e02ff */
[-C--:B------:R-:W-:Y:S02]  /*1330*/  @P2 IMAD R17, R23, R14.reuse, R15 ;  /* 0x0000000e17112224 */ /* 0x080fe400078e020f */
[----:B------:R-:W-:-:S04]  /*1340*/  @P2 IMAD.WIDE.U32 R14, R22, R14, R12 ;  /* 0x0000000e160e2225 */ /* 0x000fc800078e000c */
[----:B------:R-:W-:Y:S01]  /*1350*/  @P2 IMAD.MOV.U32 R0, RZ, RZ, R14 ;  /* 0x000000ffff002224 */ /* 0x000fe200078e000e */
[----:B------:R-:W-:Y:S01]  /*1360*/  @P2 IADD3 R5, PT, PT, R15, R17, RZ ;  /* 0x000000110f052210 */ /* 0x000fe20007ffe0ff */
[----:B------:R-:W-:Y:S06]  /*1370*/  @P0 BRA `(.L_x_17) ;  /* 0xfffffff800a00947 */ /* 0x000fec000383ffff */
[----:B------:R-:W-:Y:S05]  /*1380*/  BSYNC.RECONVERGENT B3 ;  /* 0x0000000000037941 */ /* 0x000fea0003800200 */
.L_x_16:
[----:B------:R-:W-:-:S07]  /*1390*/  IMAD.MOV.U32 R22, RZ, RZ, R10 ;  /* 0x000000ffff167224 */ /* 0x000fce00078e000a */
.L_x_15:
[----:B------:R-:W-:Y:S05]  /*13a0*/  BSYNC.RECONVERGENT B2 ;  /* 0x0000000000027941 */ /* 0x000fea0003800200 */
.L_x_14:
[----:B------:R-:W-:-:S04]  /*13b0*/  LOP3.LUT R12, R7, 0x7, RZ, 0xc0, !PT ;  /* 0x00000007070c7812 */ /* 0x000fc800078ec0ff */
[----:B------:R-:W-:-:S13]  /*13c0*/  ISETP.NE.AND P0, PT, R12, RZ, PT ;  /* 0x000000ff0c00720c */ /* 0x000fda0003f05270 */
[----:B------:R-:W-:Y:S05]  /*13d0*/  @!P0 BRA `(.L_x_13) ;  /* 0x0000000800888947 */ /* 0x000fea0003800000 */
[----:B------:R-:W-:Y:S01]  /*13e0*/  IADD3 R12, PT, PT, R12, -0x1, RZ ;  /* 0xffffffff0c0c7810 */ /* 0x000fe20007ffe0ff */
[----:B------:R-:W-:Y:S01]  /*13f0*/  BSSY.RECONVERGENT B2, `(.L_x_18) ;  /* 0x000005b000027945 */ /* 0x000fe20003800200 */
[----:B------:R-:W-:Y:S02]  /*1400*/  ISETP.NE.AND P0, PT, R18, RZ, PT ;  /* 0x000000ff1200720c */ /* 0x000fe40003f05270 */
[----:B------:R-:W-:-:S13]  /*1410*/  ISETP.GE.U32.AND P2, PT, R12, 0x3, PT ;  /* 0x000000030c00780c */ /* 0x000fda0003f46070 */
[----:B------:R-:W-:Y:S05]  /*1420*/  @!P2 BRA `(.L_x_19) ;  /* 0x00000004005ca947 */ /* 0x000fea0003800000 */
[----:B------:R-:W-:-:S13]  /*1430*/  ISETP.GE.AND P4, PT, R21, RZ, PT ;  /* 0x000000ff1500720c */ /* 0x000fda0003f86270 */
[----:B------:R-:W0:Y:S01]  /*1440*/  @P4 LDC.64 R12, c[0x0][0x388] ;  /* 0x0000e200ff0c4b82 */ /* 0x000e220000000a00 */
[----:B------:R-:W-:-:S04]  /*1450*/  @P4 IMAD.IADD R17, R20, 0x1, R21 ;  /* 0x0000000114114824 */ /* 0x000fc800078e0215 */
[----:B0-----:R-:W-:Y:S01]  /*1460*/  @P4 IMAD.WIDE R16, R17, 0x8, R12 ;  /* 0x0000000811104825 */ /* 0x001fe200078e020c */
[----:B------:R-:W0:Y:S02]  /*1470*/  @P4 S2R R14, SR_CgaCtaId ;  /* 0x00000000000e4919 */ /* 0x000e240000008800 */
[----:B------:R-:W1:Y:S03]  /*1480*/  @P4 LDC R12, c[0x0][0x3a0] ;  /* 0x0000e800ff0c4b82 */ /* 0x000e660000000800 */
[----:B------:R-:W2:Y:S01]  /*1490*/  @P4 LDG.E.64 R16, desc[UR6][R16.64] ;  /* 0x0000000610104981 */ /* 0x000ea2000c1e1b00 */
[----:B------:R-:W-:Y:S02]  /*14a0*/  @P4 MOV R13, 0x400 ;  /* 0x00000400000d4802 */ /* 0x000fe40000000f00 */
[----:B------:R-:W-:Y:S02]  /*14b0*/  ISETP.GE.AND P3, PT, R21, -0x1, PT ;  /* 0xffffffff1500780c */ /* 0x000fe40003f66270 */
[----:B------:R-:W-:Y:S01]  /*14c0*/  @P4 MOV R15, R5 ;  /* 0x00000005000f4202 */ /* 0x000fe20000000f00 */
[----:B-1----:R-:W-:Y:S01]  /*14d0*/  @P4 IMAD R12, R11, R12, R22 ;  /* 0x0000000c0b0c4224 */ /* 0x002fe200078e0216 */
[----:B0-----:R-:W-:Y:S01]  /*14e0*/  @P4 LEA R13, R14, R13, 0x18 ;  /* 0x0000000d0e0d4211 */ /* 0x001fe200078ec0ff */
[----:B------:R-:W-:-:S03]  /*14f0*/  @P4 IMAD.MOV.U32 R14, RZ, RZ, R0 ;  /* 0x000000ffff0e4224 */ /* 0x000fc600078e0000 */
[----:B------:R-:W-:-:S05]  /*1500*/  @P4 LEA R24, R12, R13, 0x3 ;  /* 0x0000000d0c184211 */ /* 0x000fca00078e18ff */
[----:B------:R-:W0:Y:S01]  /*1510*/  @P3 LDC.64 R12, c[0x0][0x388] ;  /* 0x0000e200ff0c3b82 */ /* 0x000e220000000a00 */
[----:B------:R-:W2:Y:S02]  /*1520*/  @P4 LDS.64 R24, [R24] ;  /* 0x0000000018184984 */ /* 0x000ea40000000a00 */
[----:B--2---:R-:W-:Y:S01]  /*1530*/  @P4 IMAD R23, R17, R24, RZ ;  /* 0x0000001811174224 */ /* 0x004fe200078e02ff */
[----:B------:R-:W-:Y:S01]  /*1540*/  @P3 IADD3 R17, P2, PT, R20, R21, RZ ;  /* 0x0000001514113210 */ /* 0x000fe20007f5e0ff */
[----:B------:R-:W-:-:S04]  /*1550*/  @P4 IMAD.WIDE.U32 R14, R24, R16, R14 ;  /* 0x00000010180e4225 */ /* 0x000fc800078e000e */
[----:B------:R-:W-:Y:S01]  /*1560*/  @P4 IMAD R23, R25, R16, R23 ;  /* 0x0000001019174224 */ /* 0x000fe200078e0217 */
[----:B------:R-:W-:-:S04]  /*1570*/  @P3 SHF.R.S32.HI R16, RZ, 0x1f, R20 ;  /* 0x0000001fff103819 */ /* 0x000fc80000011414 */
[----:B------:R-:W-:Y:S02]  /*1580*/  @P3 LEA.HI.X.SX32 R26, R21, R16, 0x1, P2 ;  /* 0x00000010151a3211 */ /* 0x000fe400010f0eff */
[C---:B0-----:R-:W-:Y:S01]  /*1590*/  @P3 LEA R16, P2, R17.reuse, R12, 0x3 ;  /* 0x0000000c11103211 */ /* 0x041fe200078418ff */
[----:B------:R-:W0:Y:S01]  /*15a0*/  @P3 S2R R24, SR_CgaCtaId ;  /* 0x0000000000183919 */ /* 0x000e220000008800 */
[----:B------:R-:W1:Y:S02]  /*15b0*/  @P3 LDC R12, c[0x0][0x3a0] ;  /* 0x0000e800ff0c3b82 */ /* 0x000e640000000800 */
[----:B------:R-:W-:-:S06]  /*15c0*/  @P3 LEA.HI.X R17, R17, R13, R26, 0x3, P2 ;  /* 0x0000000d11113211 */ /* 0x000fcc00010f1c1a */
[----:B------:R-:W2:Y:S01]  /*15d0*/  @P3 LDG.E.64 R16, desc[UR6][R16.64+0x8] ;  /* 0x0000080610103981 */ /* 0x000ea2000c1e1b00 */
[----:B------:R-:W-:Y:S01]  /*15e0*/  @P3 MOV R13, 0x400 ;  /* 0x00000400000d3802 */ /* 0x000fe20000000f00 */
[----:B------:R-:W-:Y:S01]  /*15f0*/  @P4 IMAD.MOV.U32 R0, RZ, RZ, R14 ;  /* 0x000000ffff004224 */ /* 0x000fe200078e000e */
[----:B------:R-:W-:Y:S02]  /*1600*/  ISETP.GE.AND P2, PT, R21, -0x2, PT ;  /* 0xfffffffe1500780c */ /* 0x000fe40003f46270 */
[----:B------:R-:W-:Y:S02]  /*1610*/  @P4 IADD3 R5, PT, PT, R15, R23, RZ ;  /* 0x000000170f054210 */ /* 0x000fe40007ffe0ff */
[----:B------:R-:W-:-:S03]  /*1620*/  @P3 MOV R14, R0 ;  /* 0x00000000000e3202 */ /* 0x000fc60000000f00 */
[----:B------:R-:W-:Y:S02]  /*1630*/  @P3 IMAD.MOV.U32 R15, RZ, RZ, R5 ;  /* 0x000000ffff0f3224 */ /* 0x000fe400078e0005 */
[----:B-1----:R-:W-:Y:S01]  /*1640*/  @P3 IMAD R12, R11, R12, R22 ;  /* 0x0000000c0b0c3224 */ /* 0x002fe200078e0216 */
[----:B0-----:R-:W-:-:S05]  /*1650*/  @P3 LEA R13, R24, R13, 0x18 ;  /* 0x0000000d180d3211 */ /* 0x001fca00078ec0ff */
[----:B------:R-:W-:Y:S02]  /*1660*/  @P3 IMAD R24, R12, 0x8, R13 ;  /* 0x000000080c183824 */ /* 0x000fe400078e020d */
[----:B------:R-:W0:Y:S04]  /*1670*/  @P2 LDC.64 R12, c[0x0][0x388] ;  /* 0x0000e200ff0c2b82 */ /* 0x000e280000000a00 */
[----:B------:R-:W2:Y:S02]  /*1680*/  @P3 LDS.64 R24, [R24+0x8] ;  /* 0x0000080018183984 */ /* 0x000ea40000000a00 */
[----:B--2---:R-:W-:-:S04]  /*1690*/  @P3 IMAD R23, R17, R24, RZ ;  /* 0x0000001811173224 */ /* 0x004fc800078e02ff */
[-C--:B------:R-:W-:Y:S02]  /*16a0*/  @P3 IMAD R23, R25, R16.reuse, R23 ;  /* 0x0000001019173224 */ /* 0x080fe400078e0217 */
[----:B------:R-:W-:Y:S01]  /*16b0*/  @P3 IMAD.WIDE.U32 R16, R24, R16, R14 ;  /* 0x0000001018103225 */ /* 0x000fe200078e000e */
[----:B------:R-:W-:Y:S02]  /*16c0*/  @P2 SHF.R.S32.HI R14, RZ, 0x1f, R20 ;  /* 0x0000001fff0e2819 */ /* 0x000fe40000011414 */
[----:B------:R-:W-:-:S04]  /*16d0*/  @P2 IADD3 R15, P4, PT, R20, R21, RZ ;  /* 0x00000015140f2210 */ /* 0x000fc80007f9e0ff */
[----:B------:R-:W-:Y:S02]  /*16e0*/  @P2 LEA.HI.X.SX32 R24, R21, R14, 0x1, P4 ;  /* 0x0000000e15182211 */ /* 0x000fe400020f0eff */
[C---:B0-----:R-:W-:Y:S02]  /*16f0*/  @P2 LEA R14, P4, R15.reuse, R12, 0x3 ;  /* 0x0000000c0f0e2211 */ /* 0x041fe400078818ff */
[----:B------:R-:W0:Y:S02]  /*1700*/  @P2 LDC R12, c[0x0][0x3a0] ;  /* 0x0000e800ff0c2b82 */ /* 0x000e240000000800 */
[----:B------:R-:W-:-:S06]  /*1710*/  @P2 LEA.HI.X R15, R15, R13, R24, 0x3, P4 ;  /* 0x0000000d0f0f2211 */ /* 0x000fcc00020f1c18 */
[----:B------:R-:W2:Y:S01]  /*1720*/  @P2 LDG.E.64 R14, desc[UR6][R14.64+0x10] ;  /* 0x000010060e0e2981 */ /* 0x000ea2000c1e1b00 */
[----:B------:R-:W-:Y:S01]  /*1730*/  @P2 MOV R13, 0x400 ;  /* 0x00000400000d2802 */ /* 0x000fe20000000f00 */
[----:B------:R-:W-:Y:S01]  /*1740*/  @P3 IMAD.IADD R5, R17, 0x1, R23 ;  /* 0x0000000111053824 */ /* 0x000fe200078e0217 */
[----:B------:R-:W-:Y:S01]  /*1750*/  ISETP.GE.AND P4, PT, R21, -0x3, PT ;  /* 0xfffffffd1500780c */ /* 0x000fe20003f86270 */
[----:B------:R-:W1:Y:S01]  /*1760*/  @P2 S2R R24, SR_CgaCtaId ;  /* 0x0000000000182919 */ /* 0x000e620000008800 */
[----:B------:R-:W-:Y:S02]  /*1770*/  @P3 MOV R0, R16 ;  /* 0x0000001000003202 */ /* 0x000fe40000000f00 */
[----:B------:R-:W-:-:S03]  /*1780*/  @P2 MOV R17, R5 ;  /* 0x0000000500112202 */ /* 0x000fc60000000f00 */
[----:B------:R-:W-:Y:S02]  /*1790*/  @P2 IMAD.MOV.U32 R16, RZ, RZ, R0 ;  /* 0x000000ffff102224 */ /* 0x000fe400078e0000 */
[----:B0-----:R-:W-:Y:S01]  /*17a0*/  @P2 IMAD R12, R11, R12, R22 ;  /* 0x0000000c0b0c2224 */ /* 0x001fe200078e0216 */
[----:B-1----:R-:W-:-:S04]  /*17b0*/  @P2 LEA R13, R24, R13, 0x18 ;  /* 0x0000000d180d2211 */ /* 0x002fc800078ec0ff */
[----:B------:R-:W-:Y:S02]  /*17c0*/  @P2 LEA R24, R12, R13, 0x3 ;  /* 0x0000000d0c182211 */ /* 0x000fe400078e18ff */
        /* <DEDUP_REMOVED lines=8> */
[----:B0-----:R-:W-:-:S04]  /*1850*/  @P4 LEA R12, P3, R17, R12, 0x3 ;  /* 0x0000000c110c4211 */ /* 0x001fc800078618ff */
[----:B------:R-:W-:Y:S01]  /*1860*/  @P4 LEA.HI.X R13, R17, R13, R16, 0x3, P3 ;  /* 0x0000000d110d4211 */ /* 0x000fe200018f1c10 */
[----:B------:R-:W0:Y:S01]  /*1870*/  @P4 S2R R24, SR_CgaCtaId ;  /* 0x0000000000184919 */ /* 0x000e220000008800 */
[----:B------:R-:W1:Y:S04]  /*1880*/  @P4 LDC R16, c[0x0][0x3a0] ;  /* 0x0000e800ff104b82 */ /* 0x000e680000000800 */
[----:B------:R-:W2:Y:S01]  /*1890*/  @P4 LDG.E.64 R12, desc[UR6][R12.64+0x18] ;  /* 0x000018060c0c4981 */ /* 0x000ea2000c1e1b00 */
[----:B------:R-:W-:Y:S01]  /*18a0*/  @P4 MOV R17, 0x400 ;  /* 0x0000040000114802 */ /* 0x000fe20000000f00 */
[----:B------:R-:W-:Y:S01]  /*18b0*/  @P2 IMAD.MOV.U32 R0, RZ, RZ, R14 ;  /* 0x000000ffff002224 */ /* 0x000fe200078e000e */
[----:B------:R-:W-:Y:S02]  /*18c0*/  @P2 IADD3 R5, PT, PT, R15, R23, RZ ;  /* 0x000000170f052210 */ /* 0x000fe40007ffe0ff */
[----:B------:R-:W-:-:S02]  /*18d0*/  IADD3 R21, PT, PT, R21, 0x4, RZ ;  /* 0x0000000415157810 */ /* 0x000fc40007ffe0ff */
[----:B------:R-:W-:Y:S01]  /*18e0*/  @P4 MOV R14, R0 ;  /* 0x00000000000e4202 */ /* 0x000fe20000000f00 */
[----:B------:R-:W-:Y:S02]  /*18f0*/  @P4 IMAD.MOV.U32 R15, RZ, RZ, R5 ;  /* 0x000000ffff0f4224 */ /* 0x000fe400078e0005 */
[----:B-1----:R-:W-:Y:S02]  /*1900*/  @P4 IMAD R16, R11, R16, R22 ;  /* 0x000000100b104224 */ /* 0x002fe400078e0216 */
[----:B------:R-:W-:Y:S01]  /*1910*/  VIADD R22, R22, 0x4 ;  /* 0x0000000416167836 */ /* 0x000fe20000000000 */
[----:B0-----:R-:W-:-:S05]  /*1920*/  @P4 LEA R17, R24, R17, 0x18 ;  /* 0x0000001118114211 */ /* 0x001fca00078ec0ff */
[----:B------:R-:W-:-:S06]  /*1930*/  @P4 IMAD R16, R16, 0x8, R17 ;  /* 0x0000000810104824 */ /* 0x000fcc00078e0211 */
[----:B------:R-:W2:Y:S02]  /*1940*/  @P4 LDS.64 R16, [R16+0x18] ;  /* 0x0000180010104984 */ /* 0x000ea40000000a00 */
[----:B--2---:R-:W-:-:S04]  /*1950*/  @P4 IMAD R25, R13, R16, RZ ;  /* 0x000000100d194224 */ /* 0x004fc800078e02ff */
[-C--:B------:R-:W-:Y:S02]  /*1960*/  @P4 IMAD R25, R17, R12.reuse, R25 ;  /* 0x0000000c11194224 */ /* 0x080fe400078e0219 */
[----:B------:R-:W-:-:S04]  /*1970*/  @P4 IMAD.WIDE.U32 R12, R16, R12, R14 ;  /* 0x0000000c100c4225 */ /* 0x000fc800078e000e */
[----:B------:R-:W-:Y:S01]  /*1980*/  @P4 IMAD.IADD R5, R13, 0x1, R25 ;  /* 0x000000010d054824 */ /* 0x000fe200078e0219 */
[----:B------:R-:W-:-:S07]  /*1990*/  @P4 MOV R0, R12 ;  /* 0x0000000c00004202 */ /* 0x000fce0000000f00 */
.L_x_19:
[----:B------:R-:W-:Y:S05]  /*19a0*/  BSYNC.RECONVERGENT B2 ;  /* 0x0000000000027941 */ /* 0x000fea0003800200 */
.L_x_18:
[----:B------:R-:W-:Y:S05]  /*19b0*/  @!P0 BRA `(.L_x_13) ;  /* 0x0000000400108947 */ /* 0x000fea0003800000 */
[----:B------:R-:W-:Y:S01]  /*19c0*/  ISETP.NE.AND P2, PT, R18, 0x1, PT ;  /* 0x000000011200780c */ /* 0x000fe20003f45270 */
[----:B------:R-:W-:Y:S01]  /*19d0*/  BSSY.RECONVERGENT B2, `(.L_x_20) ;  /* 0x000002e000027945 */ /* 0x000fe20003800200 */
[----:B------:R-:W-:-:S11]  /*19e0*/  LOP3.LUT P0, RZ, R7, 0x1, RZ, 0xc0, !PT ;  /* 0x0000000107ff7812 */ /* 0x000fd6000780c0ff */
[----:B------:R-:W-:Y:S05]  /*19f0*/  @!P2 BRA `(.L_x_21) ;  /* 0x0000000000aca947 */ /* 0x000fea0003800000 */
[----:B------:R-:W-:-:S13]  /*1a00*/  ISETP.GE.AND P3, PT, R21, RZ, PT ;  /* 0x000000ff1500720c */ /* 0x000fda0003f66270 */
[----:B------:R-:W0:Y:S01]  /*1a10*/  @P3 LDC.64 R16, c[0x0][0x388] ;  /* 0x0000e200ff103b82 */ /* 0x000e220000000a00 */
[----:B------:R-:W-:-:S07]  /*1a20*/  @P3 IADD3 R13, PT, PT, R20, R21, RZ ;  /* 0x00000015140d3210 */ /* 0x000fce0007ffe0ff */
[----:B------:R-:W1:Y:S01]  /*1a30*/  @P3 LDC R12, c[0x0][0x3a0] ;  /* 0x0000e800ff0c3b82 */ /* 0x000e620000000800 */
[----:B0-----:R-:W-:-:S06]  /*1a40*/  @P3 IMAD.WIDE R16, R13, 0x8, R16 ;  /* 0x000000080d103825 */ /* 0x001fcc00078e0210 */
[----:B------:R-:W2:Y:S01]  /*1a50*/  @P3 LDG.E.64 R16, desc[UR6][R16.64] ;  /* 0x0000000610103981 */ /* 0x000ea2000c1e1b00 */
[----:B------:R-:W-:Y:S01]  /*1a60*/  @P3 MOV R13, 0x400 ;  /* 0x00000400000d3802 */ /* 0x000fe20000000f00 */
[----:B-1----:R-:W-:Y:S01]  /*1a70*/  @P3 IMAD R12, R11, R12, R22 ;  /* 0x0000000c0b0c3224 */ /* 0x002fe200078e0216 */
[----:B------:R-:W-:Y:S01]  /*1a80*/  ISETP.GE.AND P2, PT, R21, -0x1, PT ;  /* 0xffffffff1500780c */ /* 0x000fe20003f46270 */
[----:B------:R-:W0:Y:S01]  /*1a90*/  @P3 S2R R14, SR_CgaCtaId ;  /* 0x00000000000e3919 */ /* 0x000e220000008800 */
[----:B------:R-:W-:Y:S01]  /*1aa0*/  @P3 IMAD.MOV.U32 R15, RZ, RZ, R5 ;  /* 0x000000ffff0f3224 */ /* 0x000fe200078e0005 */
[----:B0-----:R-:W-:Y:S02]  /*1ab0*/  @P3 LEA R13, R14, R13, 0x18 ;  /* 0x0000000d0e0d3211 */ /* 0x001fe400078ec0ff */
[----:B------:R-:W-:-:S03]  /*1ac0*/  @P3 MOV R14, R0 ;  /* 0x00000000000e3202 */ /* 0x000fc60000000f00 */
[----:B------:R-:W-:-:S05]  /*1ad0*/  @P3 IMAD R24, R12, 0x8, R13 ;  /* 0x000000080c183824 */ /* 0x000fca00078e020d */
        /* <DEDUP_REMOVED lines=15> */
[----:B------:R-:W-:Y:S01]  /*1bd0*/  @P3 IADD3 R5, PT, PT, R15, R25, RZ ;  /* 0x000000190f053210 */ /* 0x000fe20007ffe0ff */
[----:B------:R-:W-:-:S02]  /*1be0*/  VIADD R21, R21, 0x2 ;  /* 0x0000000215157836 */ /* 0x000fc40000000000 */
[----:B------:R-:W-:Y:S01]  /*1bf0*/  @P2 IMAD.MOV.U32 R14, RZ, RZ, R0 ;  /* 0x000000ffff0e2224 */ /* 0x000fe200078e0000 */
[----:B------:R-:W-:Y:S01]  /*1c00*/  @P2 MOV R15, R5 ;  /* 0x00000005000f2202 */ /* 0x000fe20000000f00 */
[----:B-1----:R-:W-:Y:S01]  /*1c10*/  @P2 IMAD R16, R11, R16, R22 ;  /* 0x000000100b102224 */ /* 0x002fe200078e0216 */
[----:B------:R-:W-:Y:S02]  /*1c20*/  IADD3 R22, PT, PT, R22, 0x2, RZ ;  /* 0x0000000216167810 */ /* 0x000fe40007ffe0ff */
[----:B0-----:R-:W-:-:S04]  /*1c30*/  @P2 LEA R17, R24, R17, 0x18 ;  /* 0x0000001118112211 */ /* 0x001fc800078ec0ff */
[----:B------:R-:W-:-:S06]  /*1c40*/  @P2 LEA R16, R16, R17, 0x3 ;  /* 0x0000001110102211 */ /* 0x000fcc00078e18ff */
[----:B------:R-:W2:Y:S02]  /*1c50*/  @P2 LDS.64 R16, [R16+0x8] ;  /* 0x0000080010102984 */ /* 0x000ea40000000a00 */
[----:B--2---:R-:W-:-:S04]  /*1c60*/  @P2 IMAD R23, R13, R16, RZ ;  /* 0x000000100d172224 */ /* 0x004fc800078e02ff */
[-C--:B------:R-:W-:Y:S02]  /*1c70*/  @P2 IMAD R23, R17, R12.reuse, R23 ;  /* 0x0000000c11172224 */ /* 0x080fe400078e0217 */
[----:B------:R-:W-:-:S04]  /*1c80*/  @P2 IMAD.WIDE.U32 R12, R16, R12, R14 ;  /* 0x0000000c100c2225 */ /* 0x000fc800078e000e */
[----:B------:R-:W-:Y:S01]  /*1c90*/  @P2 IMAD.MOV.U32 R0, RZ, RZ, R12 ;  /* 0x000000ffff002224 */ /* 0x000fe200078e000c */
[----:B------:R-:W-:-:S07]  /*1ca0*/  @P2 IADD3 R5, PT, PT, R13, R23, RZ ;  /* 0x000000170d052210 */ /* 0x000fce0007ffe0ff */
.L_x_21:
[----:B------:R-:W-:Y:S05]  /*1cb0*/  BSYNC.RECONVERGENT B2 ;  /* 0x0000000000027941 */ /* 0x000fea0003800200 */
.L_x_20:
[----:B------:R-:W-:-:S13]  /*1cc0*/  ISETP.LT.OR P0, PT, R21, RZ, !P0 ;  /* 0x000000ff1500720c */ /* 0x000fda0004701670 */
[----:B------:R-:W-:Y:S05]  /*1cd0*/  @P0 BRA `(.L_x_13) ;  /* 0x0000000000480947 */ /* 0x000fea0003800000 */
[----:B------:R-:W0:Y:S01]  /*1ce0*/  LDC.64 R12, c[0x0][0x388] ;  /* 0x0000e200ff0c7b82 */ /* 0x000e220000000a00 */
[----:B------:R-:W-:Y:S01]  /*1cf0*/  IMAD.IADD R15, R20, 0x1, R21 ;  /* 0x00000001140f7824 */ /* 0x000fe200078e0215 */
[----:B------:R-:W1:Y:S03]  /*1d00*/  LDCU UR8, c[0x0][0x3a0] ;  /* 0x00007400ff0877ac */ /* 0x000e660008000800 */
[----:B0-----:R-:W-:-:S06]  /*1d10*/  IMAD.WIDE R12, R15, 0x8, R12 ;  /* 0x000000080f0c7825 */ /* 0x001fcc00078e020c */
[----:B------:R-:W2:Y:S01]  /*1d20*/  LDG.E.64 R12, desc[UR6][R12.64] ;  /* 0x000000060c0c7981 */ /* 0x000ea2000c1e1b00 */
[----:B------:R-:W0:Y:S01]  /*1d30*/  S2UR UR5, SR_CgaCtaId ;  /* 0x00000000000579c3 */ /* 0x000e220000008800 */
[----:B------:R-:W-:Y:S01]  /*1d40*/  UMOV UR4, 0x400 ;  /* 0x0000040000047882 */ /* 0x000fe20000000000 */
[----:B-1----:R-:W-:Y:S01]  /*1d50*/  IMAD R14, R11, UR8, R22 ;  /* 0x000000080b0e7c24 */ /* 0x002fe2000f8e0216 */
[----:B------:R-:W-:Y:S01]  /*1d60*/  MOV R16, R0 ;  /* 0x0000000000107202 */ /* 0x000fe20000000f00 */
[----:B------:R-:W-:Y:S01]  /*1d70*/  IMAD.MOV.U32 R17, RZ, RZ, R5 ;  /* 0x000000ffff117224 */ /* 0x000fe200078e0005 */
[----:B0-----:R-:W-:-:S06]  /*1d80*/  ULEA UR4, UR5, UR4, 0x18 ;  /* 0x0000000405047291 */ /* 0x001fcc000f8ec0ff */
[----:B------:R-:W-:-:S06]  /*1d90*/  LEA R14, R14, UR4, 0x3 ;  /* 0x000000040e0e7c11 */ /* 0x000fcc000f8e18ff */
[----:B------:R-:W2:Y:S02]  /*1da0*/  LDS.64 R14, [R14] ;  /* 0x000000000e0e7984 */ /* 0x000ea40000000a00 */
[----:B--2---:R-:W-:Y:S02]  /*1db0*/  IMAD R21, R13, R14, RZ ;  /* 0x0000000e0d157224 */ /* 0x004fe400078e02ff */
[----:B------:R-:W-:-:S04]  /*1dc0*/  IMAD.WIDE.U32 R16, R14, R12, R16 ;  /* 0x0000000c0e107225 */ /* 0x000fc800078e0010 */
[----:B------:R-:W-:Y:S01]  /*1dd0*/  IMAD R21, R15, R12, R21 ;  /* 0x0000000c0f157224 */ /* 0x000fe200078e0215 */
[----:B------:R-:W-:-:S03]  /*1de0*/  MOV R0, R16 ;  /* 0x0000001000007202 */ /* 0x000fc60000000f00 */
[----:B------:R-:W-:-:S07]  /*1df0*/  IMAD.IADD R5, R17, 0x1, R21 ;  /* 0x0000000111057824 */ /* 0x000fce00078e0215 */
.L_x_13:
[----:B------:R-:W-:Y:S05]  /*1e00*/  BSYNC.RECONVERGENT B0 ;  /* 0x0000000000007941 */ /* 0x000fea0003800200 */
.L_x_12:
[----:B------:R-:W-:Y:S01]  /*1e10*/  IADD3 R11, PT, PT, R11, 0x1, RZ ;  /* 0x000000010b0b7810 */ /* 0x000fe20007ffe0ff */
[----:B------:R-:W-:-:S03]  /*1e20*/  VIADD R6, R6, 0x1 ;  /* 0x0000000106067836 */ /* 0x000fc60000000000 */
[----:B------:R-:W-:-:S13]  /*1e30*/  ISETP.NE.AND P0, PT, R11, R8, PT ;  /* 0x000000080b00720c */ /* 0x000fda0003f05270 */
[----:B------:R-:W-:Y:S05]  /*1e40*/  @P0 BRA `(.L_x_22) ;  /* 0xffffffec00980947 */ /* 0x000fea000383ffff */
.L_x_11:
[----:B------:R-:W-:Y:S05]  /*1e50*/  BSYNC.RECONVERGENT B1 ;  /* 0x0000000000017941 */ /* 0x000fea0003800200 */
.L_x_10:
[----:B------:R-:W0:Y:S01]  /*1e60*/  LDC.64 R6, c[0x0][0x380] ;  /* 0x0000e000ff067b82 */ /* 0x000e220000000a00 */
[----:B------:R-:W1:Y:S01]  /*1e70*/  LDCU UR4, c[0x0][0x39c] ;  /* 0x00007380ff0477ac */ /* 0x000e620008000800 */
[----:B------:R-:W-:Y:S01]  /*1e80*/  MOV R4, R0 ;  /* 0x0000000000047202 */ /* 0x000fe20000000f00 */
[----:B-1----:R-:W-:-:S04]  /*1e90*/  IMAD R3, R3, UR4, R2 ;  /* 0x0000000403037c24 */ /* 0x002fc8000f8e0202 */
[----:B0-----:R-:W-:-:S05]  /*1ea0*/  IMAD.WIDE R2, R3, 0x8, R6 ;  /* 0x0000000803027825 */ /* 0x001fca00078e0206 */
[----:B------:R-:W-:Y:S01]  /*1eb0*/  STG.E.64 desc[UR6][R2.64], R4 ;  /* 0x0000000402007986 */ /* 0x000fe2000c101b06 */
[----:B------:R-:W-:Y:S05]  /*1ec0*/  EXIT ;  /* 0x000000000000794d */ /* 0x000fea0003800000 */
.L_x_23:
[----:B------:R-:W-:-:S00]  /*1ed0*/  BRA `(.L_x_23) ;  /* 0xfffffffc00fc7947 */ /* 0x000fc0000383ffff */
[----:B------:R-:W-:-:S00]  /*1ee0*/  NOP ;  /* 0x0000000000007918 */ /* 0x000fc00000000000 */
        /* <DEDUP_REMOVED lines=9> */
.L_x_24:


//--------------------- .nv.shared._Z21Calculate_ConvolutionPxS_S_iii --------------------------
	.section	.nv.shared._Z21Calculate_ConvolutionPxS_S_iii,"aw",@nobits
	.sectionflags	@""
	.align	16
	.zero		1024


//--------------------- .nv.shared.reserved.0     --------------------------
	.section	.nv.shared.reserved.0,"aw",@nobits
	.weak		__nv_reservedSMEM_offset_0_alias
	.size		__nv_reservedSMEM_offset_0_alias, 0, 64
	.other		__nv_reservedSMEM_offset_0_alias,@"STO_CUDA_RESERVED_SHARED STV_DEFAULT"
__nv_reservedSMEM_offset_0_alias:
	.zero		0
	.zero		64


//--------------------- .nv.constant0._Z21Calculate_ConvolutionPxS_S_iii --------------------------
	.section	.nv.constant0._Z21Calculate_ConvolutionPxS_S_iii,"a",@progbits
	.sectionflags	@""
	.align	4
.nv.constant0._Z21Calculate_ConvolutionPxS_S_iii:
	.zero		932


//--------------------- SYMBOLS --------------------------

	.type		.nv.reservedSmem.offset0,@object
	.size		.nv.reservedSmem.offset0,0x4
	.type		.nv.reservedSmem.cap,@object
	.size		.nv.reservedSmem.cap,0x4
